//
// Generated by NVIDIA NVVM Compiler
//
// Compiler Build ID: CL-36424714
// Cuda compilation tools, release 13.0, V13.0.88
// Based on NVVM 20.0.0
//

.version 9.0
.target sm_100
.address_size 64

	// .globl	_Z10Prefix_SumiiiPi

.visible .entry _Z10Prefix_SumiiiPi(
	.param .u32 _Z10Prefix_SumiiiPi_param_0,
	.param .u32 _Z10Prefix_SumiiiPi_param_1,
	.param .u32 _Z10Prefix_SumiiiPi_param_2,
	.param .u64 .ptr .align 1 _Z10Prefix_SumiiiPi_param_3
)
{
	.reg .pred 	%p<52>;
	.reg .b32 	%r<312>;
	.reg .b64 	%rd<125>;

	ld.param.u32 	%r97, [_Z10Prefix_SumiiiPi_param_0];
	ld.param.u32 	%r298, [_Z10Prefix_SumiiiPi_param_1];
	ld.param.u32 	%r99, [_Z10Prefix_SumiiiPi_param_2];
	ld.param.u64 	%rd2, [_Z10Prefix_SumiiiPi_param_3];
	cvta.to.global.u64 	%rd1, %rd2;
	mov.u32 	%r1, %ctaid.x;
	mov.u32 	%r2, %ntid.x;
	mov.u32 	%r3, %tid.x;
	mad.lo.s32 	%r4, %r1, %r2, %r3;
	setp.lt.s32 	%p1, %r298, 1;
	@%p1 bra 	$L__BB0_44;
	add.s32 	%r5, %r4, 1;
	and.b32  	%r6, %r99, 7;
	add.s32 	%r7, %r6, -1;
	and.b32  	%r8, %r99, 3;
	and.b32  	%r9, %r99, 2147483640;
	and.b32  	%r10, %r99, 1;
	mov.b32 	%r293, 0;
$L__BB0_2:
	setp.lt.s32 	%p2, %r99, 1;
	@%p2 bra 	$L__BB0_43;
	setp.lt.u32 	%p3, %r99, 8;
	mov.b32 	%r102, 2;
	shl.b32 	%r103, %r102, %r293;
	add.s32 	%r12, %r103, -1;
	mov.b32 	%r104, 1;
	shl.b32 	%r13, %r104, %r293;
	mov.b32 	%r296, 0;
	@%p3 bra 	$L__BB0_22;
	mov.b32 	%r294, 0;
$L__BB0_5:
	.pragma "nounroll";
	mul.lo.s32 	%r15, %r294, %r2;
	add.s32 	%r16, %r5, %r15;
	and.b32  	%r106, %r16, %r12;
	setp.ne.s32 	%p4, %r106, 0;
	@%p4 bra 	$L__BB0_7;
	add.s32 	%r107, %r4, %r15;
	xor.b32  	%r108, %r107, %r13;
	mul.wide.u32 	%rd3, %r108, 4;
	add.s64 	%rd4, %rd1, %rd3;
	ld.global.u32 	%r109, [%rd4];
	mul.wide.u32 	%rd5, %r107, 4;
	add.s64 	%rd6, %rd1, %rd5;
	ld.global.u32 	%r110, [%rd6];
	add.s32 	%r111, %r110, %r109;
	st.global.u32 	[%rd6], %r111;
$L__BB0_7:
	add.s32 	%r17, %r16, %r2;
	and.b32  	%r112, %r17, %r12;
	setp.ne.s32 	%p5, %r112, 0;
	@%p5 bra 	$L__BB0_9;
	add.s32 	%r113, %r17, -1;
	xor.b32  	%r114, %r113, %r13;
	mul.wide.u32 	%rd7, %r114, 4;
	add.s64 	%rd8, %rd1, %rd7;
	ld.global.u32 	%r115, [%rd8];
	mul.wide.u32 	%rd9, %r113, 4;
	add.s64 	%rd10, %rd1, %rd9;
	ld.global.u32 	%r116, [%rd10];
	add.s32 	%r117, %r116, %r115;
	st.global.u32 	[%rd10], %r117;
$L__BB0_9:
	add.s32 	%r18, %r17, %r2;
	and.b32  	%r118, %r18, %r12;
	setp.ne.s32 	%p6, %r118, 0;
	@%p6 bra 	$L__BB0_11;
	add.s32 	%r119, %r18, -1;
	xor.b32  	%r120, %r119, %r13;
	mul.wide.u32 	%rd11, %r120, 4;
	add.s64 	%rd12, %rd1, %rd11;
	ld.global.u32 	%r121, [%rd12];
	mul.wide.u32 	%rd13, %r119, 4;
	add.s64 	%rd14, %rd1, %rd13;
	ld.global.u32 	%r122, [%rd14];
	add.s32 	%r123, %r122, %r121;
	st.global.u32 	[%rd14], %r123;
$L__BB0_11:
	add.s32 	%r19, %r18, %r2;
	and.b32  	%r124, %r19, %r12;
	setp.ne.s32 	%p7, %r124, 0;
	@%p7 bra 	$L__BB0_13;
	add.s32 	%r125, %r19, -1;
	xor.b32  	%r126, %r125, %r13;
	mul.wide.u32 	%rd15, %r126, 4;
	add.s64 	%rd16, %rd1, %rd15;
	ld.global.u32 	%r127, [%rd16];
	mul.wide.u32 	%rd17, %r125, 4;
	add.s64 	%rd18, %rd1, %rd17;
	ld.global.u32 	%r128, [%rd18];
	add.s32 	%r129, %r128, %r127;
	st.global.u32 	[%rd18], %r129;
$L__BB0_13:
	add.s32 	%r20, %r19, %r2;
	and.b32  	%r130, %r20, %r12;
	setp.ne.s32 	%p8, %r130, 0;
	@%p8 bra 	$L__BB0_15;
	add.s32 	%r131, %r20, -1;
	xor.b32  	%r132, %r131, %r13;
	mul.wide.u32 	%rd19, %r132, 4;
	add.s64 	%rd20, %rd1, %rd19;
	ld.global.u32 	%r133, [%rd20];
	mul.wide.u32 	%rd21, %r131, 4;
	add.s64 	%rd22, %rd1, %rd21;
	ld.global.u32 	%r134, [%rd22];
	add.s32 	%r135, %r134, %r133;
	st.global.u32 	[%rd22], %r135;
$L__BB0_15:
	add.s32 	%r21, %r20, %r2;
	and.b32  	%r136, %r21, %r12;
	setp.ne.s32 	%p9, %r136, 0;
	@%p9 bra 	$L__BB0_17;
	add.s32 	%r137, %r21, -1;
	xor.b32  	%r138, %r137, %r13;
	mul.wide.u32 	%rd23, %r138, 4;
	add.s64 	%rd24, %rd1, %rd23;
	ld.global.u32 	%r139, [%rd24];
	mul.wide.u32 	%rd25, %r137, 4;
	add.s64 	%rd26, %rd1, %rd25;
	ld.global.u32 	%r140, [%rd26];
	add.s32 	%r141, %r140, %r139;
	st.global.u32 	[%rd26], %r141;
$L__BB0_17:
	add.s32 	%r22, %r21, %r2;
	and.b32  	%r142, %r22, %r12;
	setp.ne.s32 	%p10, %r142, 0;
	@%p10 bra 	$L__BB0_19;
	add.s32 	%r143, %r22, -1;
	xor.b32  	%r144, %r143, %r13;
	mul.wide.u32 	%rd27, %r144, 4;
	add.s64 	%rd28, %rd1, %rd27;
	ld.global.u32 	%r145, [%rd28];
	mul.wide.u32 	%rd29, %r143, 4;
	add.s64 	%rd30, %rd1, %rd29;
	ld.global.u32 	%r146, [%rd30];
	add.s32 	%r147, %r146, %r145;
	st.global.u32 	[%rd30], %r147;
$L__BB0_19:
	add.s32 	%r23, %r22, %r2;
	and.b32  	%r148, %r23, %r12;
	setp.ne.s32 	%p11, %r148, 0;
	@%p11 bra 	$L__BB0_21;
	add.s32 	%r149, %r23, -1;
	xor.b32  	%r150, %r149, %r13;
	mul.wide.u32 	%rd31, %r150, 4;
	add.s64 	%rd32, %rd1, %rd31;
	ld.global.u32 	%r151, [%rd32];
	mul.wide.u32 	%rd33, %r149, 4;
	add.s64 	%rd34, %rd1, %rd33;
	ld.global.u32 	%r152, [%rd34];
	add.s32 	%r153, %r152, %r151;
	st.global.u32 	[%rd34], %r153;
$L__BB0_21:
	add.s32 	%r294, %r294, 8;
	setp.ne.s32 	%p12, %r294, %r9;
	mov.u32 	%r296, %r9;
	@%p12 bra 	$L__BB0_5;
$L__BB0_22:
	setp.eq.s32 	%p13, %r6, 0;
	@%p13 bra 	$L__BB0_43;
	setp.lt.u32 	%p14, %r7, 3;
	@%p14 bra 	$L__BB0_33;
	mul.lo.s32 	%r26, %r296, %r2;
	add.s32 	%r27, %r5, %r26;
	and.b32  	%r154, %r27, %r12;
	setp.ne.s32 	%p15, %r154, 0;
	@%p15 bra 	$L__BB0_26;
	add.s32 	%r155, %r4, %r26;
	xor.b32  	%r156, %r155, %r13;
	mul.wide.u32 	%rd35, %r156, 4;
	add.s64 	%rd36, %rd1, %rd35;
	ld.global.u32 	%r157, [%rd36];
	mul.wide.u32 	%rd37, %r155, 4;
	add.s64 	%rd38, %rd1, %rd37;
	ld.global.u32 	%r158, [%rd38];
	add.s32 	%r159, %r158, %r157;
	st.global.u32 	[%rd38], %r159;
$L__BB0_26:
	add.s32 	%r28, %r27, %r2;
	and.b32  	%r160, %r28, %r12;
	setp.ne.s32 	%p16, %r160, 0;
	@%p16 bra 	$L__BB0_28;
	add.s32 	%r161, %r28, -1;
	xor.b32  	%r162, %r161, %r13;
	mul.wide.u32 	%rd39, %r162, 4;
	add.s64 	%rd40, %rd1, %rd39;
	ld.global.u32 	%r163, [%rd40];
	mul.wide.u32 	%rd41, %r161, 4;
	add.s64 	%rd42, %rd1, %rd41;
	ld.global.u32 	%r164, [%rd42];
	add.s32 	%r165, %r164, %r163;
	st.global.u32 	[%rd42], %r165;
$L__BB0_28:
	add.s32 	%r29, %r28, %r2;
	and.b32  	%r166, %r29, %r12;
	setp.ne.s32 	%p17, %r166, 0;
	@%p17 bra 	$L__BB0_30;
	add.s32 	%r167, %r29, -1;
	xor.b32  	%r168, %r167, %r13;
	mul.wide.u32 	%rd43, %r168, 4;
	add.s64 	%rd44, %rd1, %rd43;
	ld.global.u32 	%r169, [%rd44];
	mul.wide.u32 	%rd45, %r167, 4;
	add.s64 	%rd46, %rd1, %rd45;
	ld.global.u32 	%r170, [%rd46];
	add.s32 	%r171, %r170, %r169;
	st.global.u32 	[%rd46], %r171;
$L__BB0_30:
	add.s32 	%r30, %r29, %r2;
	and.b32  	%r172, %r30, %r12;
	setp.ne.s32 	%p18, %r172, 0;
	@%p18 bra 	$L__BB0_32;
	add.s32 	%r173, %r30, -1;
	xor.b32  	%r174, %r173, %r13;
	mul.wide.u32 	%rd47, %r174, 4;
	add.s64 	%rd48, %rd1, %rd47;
	ld.global.u32 	%r175, [%rd48];
	mul.wide.u32 	%rd49, %r173, 4;
	add.s64 	%rd50, %rd1, %rd49;
	ld.global.u32 	%r176, [%rd50];
	add.s32 	%r177, %r176, %r175;
	st.global.u32 	[%rd50], %r177;
$L__BB0_32:
	add.s32 	%r296, %r296, 4;
$L__BB0_33:
	setp.eq.s32 	%p19, %r8, 0;
	@%p19 bra 	$L__BB0_43;
	setp.eq.s32 	%p20, %r8, 1;
	@%p20 bra 	$L__BB0_40;
	mul.lo.s32 	%r33, %r296, %r2;
	add.s32 	%r34, %r5, %r33;
	and.b32  	%r178, %r34, %r12;
	setp.ne.s32 	%p21, %r178, 0;
	@%p21 bra 	$L__BB0_37;
	add.s32 	%r179, %r4, %r33;
	xor.b32  	%r180, %r179, %r13;
	mul.wide.u32 	%rd51, %r180, 4;
	add.s64 	%rd52, %rd1, %rd51;
	ld.global.u32 	%r181, [%rd52];
	mul.wide.u32 	%rd53, %r179, 4;
	add.s64 	%rd54, %rd1, %rd53;
	ld.global.u32 	%r182, [%rd54];
	add.s32 	%r183, %r182, %r181;
	st.global.u32 	[%rd54], %r183;
$L__BB0_37:
	add.s32 	%r35, %r34, %r2;
	and.b32  	%r184, %r35, %r12;
	setp.ne.s32 	%p22, %r184, 0;
	@%p22 bra 	$L__BB0_39;
	add.s32 	%r185, %r35, -1;
	xor.b32  	%r186, %r185, %r13;
	mul.wide.u32 	%rd55, %r186, 4;
	add.s64 	%rd56, %rd1, %rd55;
	ld.global.u32 	%r187, [%rd56];
	mul.wide.u32 	%rd57, %r185, 4;
	add.s64 	%rd58, %rd1, %rd57;
	ld.global.u32 	%r188, [%rd58];
	add.s32 	%r189, %r188, %r187;
	st.global.u32 	[%rd58], %r189;
$L__BB0_39:
	add.s32 	%r296, %r296, 2;
$L__BB0_40:
	setp.eq.s32 	%p23, %r10, 0;
	@%p23 bra 	$L__BB0_43;
	mul.lo.s32 	%r38, %r296, %r2;
	add.s32 	%r190, %r5, %r38;
	and.b32  	%r191, %r190, %r12;
	setp.ne.s32 	%p24, %r191, 0;
	@%p24 bra 	$L__BB0_43;
	add.s32 	%r192, %r4, %r38;
	xor.b32  	%r193, %r192, %r13;
	mul.wide.u32 	%rd59, %r193, 4;
	add.s64 	%rd60, %rd1, %rd59;
	ld.global.u32 	%r194, [%rd60];
	mul.wide.u32 	%rd61, %r192, 4;
	add.s64 	%rd62, %rd1, %rd61;
	ld.global.u32 	%r195, [%rd62];
	add.s32 	%r196, %r195, %r194;
	st.global.u32 	[%rd62], %r196;
$L__BB0_43:
	bar.sync 	0;
	add.s32 	%r293, %r293, 1;
	setp.ne.s32 	%p25, %r293, %r298;
	@%p25 bra 	$L__BB0_2;
$L__BB0_44:
	setp.ne.s32 	%p26, %r4, 0;
	@%p26 bra 	$L__BB0_46;
	mul.wide.s32 	%rd63, %r97, 4;
	add.s64 	%rd64, %rd1, %rd63;
	mov.b32 	%r197, 0;
	st.global.u32 	[%rd64+-4], %r197;
$L__BB0_46:
	setp.lt.s32 	%p27, %r298, 1;
	@%p27 bra 	$L__BB0_90;
	and.b32  	%r40, %r99, 7;
	and.b32  	%r41, %r99, 3;
	and.b32  	%r42, %r99, 2147483640;
	and.b32  	%r43, %r99, 1;
	neg.s32 	%r44, %r42;
	mad.lo.s32 	%r198, %r2, %r1, %r2;
	add.s32 	%r45, %r3, %r198;
	add.s32 	%r199, %r1, 2;
	mad.lo.s32 	%r46, %r2, %r199, %r3;
	add.s32 	%r200, %r1, 3;
	mad.lo.s32 	%r47, %r2, %r200, %r3;
	add.s32 	%r201, %r1, 4;
	mad.lo.s32 	%r48, %r2, %r201, %r3;
	add.s32 	%r202, %r1, 5;
	mad.lo.s32 	%r49, %r2, %r202, %r3;
	add.s32 	%r203, %r1, 6;
	mad.lo.s32 	%r50, %r2, %r203, %r3;
	add.s32 	%r204, %r1, 7;
	mad.lo.s32 	%r51, %r2, %r204, %r3;
	neg.s32 	%r52, %r2;
$L__BB0_48:
	mov.u32 	%r53, %r298;
	setp.lt.s32 	%p28, %r99, 1;
	add.s32 	%r298, %r53, -1;
	@%p28 bra 	$L__BB0_89;
	setp.lt.u32 	%p29, %r99, 8;
	mov.b32 	%r206, -1;
	shl.b32 	%r55, %r206, %r53;
	mov.b32 	%r207, 1;
	shl.b32 	%r56, %r207, %r298;
	mov.b32 	%r310, 0;
	@%p29 bra 	$L__BB0_68;
	neg.s32 	%r299, %r4;
	mov.u32 	%r300, %r4;
	mov.u32 	%r301, %r51;
	mov.u32 	%r302, %r50;
	mov.u32 	%r303, %r49;
	mov.u32 	%r304, %r48;
	mov.u32 	%r305, %r47;
	mov.u32 	%r306, %r46;
	mov.u32 	%r307, %r45;
	mov.u32 	%r308, %r44;
$L__BB0_51:
	.pragma "nounroll";
	add.s32 	%r68, %r299, 2147483646;
	or.b32  	%r208, %r68, %r55;
	setp.ne.s32 	%p30, %r208, -1;
	@%p30 bra 	$L__BB0_53;
	xor.b32  	%r209, %r300, %r56;
	mul.wide.u32 	%rd65, %r300, 4;
	add.s64 	%rd66, %rd1, %rd65;
	ld.global.u32 	%r210, [%rd66];
	mul.wide.u32 	%rd67, %r209, 4;
	add.s64 	%rd68, %rd1, %rd67;
	ld.global.u32 	%r211, [%rd68];
	add.s32 	%r212, %r211, %r210;
	st.global.u32 	[%rd66], %r212;
	st.global.u32 	[%rd68], %r210;
$L__BB0_53:
	add.s32 	%r69, %r52, %r68;
	or.b32  	%r213, %r69, %r55;
	setp.ne.s32 	%p31, %r213, -1;
	@%p31 bra 	$L__BB0_55;
	xor.b32  	%r214, %r307, %r56;
	mul.wide.u32 	%rd69, %r307, 4;
	add.s64 	%rd70, %rd1, %rd69;
	ld.global.u32 	%r215, [%rd70];
	mul.wide.u32 	%rd71, %r214, 4;
	add.s64 	%rd72, %rd1, %rd71;
	ld.global.u32 	%r216, [%rd72];
	add.s32 	%r217, %r216, %r215;
	st.global.u32 	[%rd70], %r217;
	st.global.u32 	[%rd72], %r215;
$L__BB0_55:
	add.s32 	%r70, %r52, %r69;
	or.b32  	%r218, %r70, %r55;
	setp.ne.s32 	%p32, %r218, -1;
	@%p32 bra 	$L__BB0_57;
	xor.b32  	%r219, %r306, %r56;
	mul.wide.u32 	%rd73, %r306, 4;
	add.s64 	%rd74, %rd1, %rd73;
	ld.global.u32 	%r220, [%rd74];
	mul.wide.u32 	%rd75, %r219, 4;
	add.s64 	%rd76, %rd1, %rd75;
	ld.global.u32 	%r221, [%rd76];
	add.s32 	%r222, %r221, %r220;
	st.global.u32 	[%rd74], %r222;
	st.global.u32 	[%rd76], %r220;
$L__BB0_57:
	add.s32 	%r71, %r52, %r70;
	or.b32  	%r223, %r71, %r55;
	setp.ne.s32 	%p33, %r223, -1;
	@%p33 bra 	$L__BB0_59;
	xor.b32  	%r224, %r305, %r56;
	mul.wide.u32 	%rd77, %r305, 4;
	add.s64 	%rd78, %rd1, %rd77;
	ld.global.u32 	%r225, [%rd78];
	mul.wide.u32 	%rd79, %r224, 4;
	add.s64 	%rd80, %rd1, %rd79;
	ld.global.u32 	%r226, [%rd80];
	add.s32 	%r227, %r226, %r225;
	st.global.u32 	[%rd78], %r227;
	st.global.u32 	[%rd80], %r225;
$L__BB0_59:
	add.s32 	%r72, %r52, %r71;
	or.b32  	%r228, %r72, %r55;
	setp.ne.s32 	%p34, %r228, -1;
	@%p34 bra 	$L__BB0_61;
	xor.b32  	%r229, %r304, %r56;
	mul.wide.u32 	%rd81, %r304, 4;
	add.s64 	%rd82, %rd1, %rd81;
	ld.global.u32 	%r230, [%rd82];
	mul.wide.u32 	%rd83, %r229, 4;
	add.s64 	%rd84, %rd1, %rd83;
	ld.global.u32 	%r231, [%rd84];
	add.s32 	%r232, %r231, %r230;
	st.global.u32 	[%rd82], %r232;
	st.global.u32 	[%rd84], %r230;
$L__BB0_61:
	add.s32 	%r73, %r52, %r72;
	or.b32  	%r233, %r73, %r55;
	setp.ne.s32 	%p35, %r233, -1;
	@%p35 bra 	$L__BB0_63;
	xor.b32  	%r234, %r303, %r56;
	mul.wide.u32 	%rd85, %r303, 4;
	add.s64 	%rd86, %rd1, %rd85;
	ld.global.u32 	%r235, [%rd86];
	mul.wide.u32 	%rd87, %r234, 4;
	add.s64 	%rd88, %rd1, %rd87;
	ld.global.u32 	%r236, [%rd88];
	add.s32 	%r237, %r236, %r235;
	st.global.u32 	[%rd86], %r237;
	st.global.u32 	[%rd88], %r235;
$L__BB0_63:
	add.s32 	%r74, %r52, %r73;
	or.b32  	%r238, %r74, %r55;
	setp.ne.s32 	%p36, %r238, -1;
	@%p36 bra 	$L__BB0_65;
	xor.b32  	%r239, %r302, %r56;
	mul.wide.u32 	%rd89, %r302, 4;
	add.s64 	%rd90, %rd1, %rd89;
	ld.global.u32 	%r240, [%rd90];
	mul.wide.u32 	%rd91, %r239, 4;
	add.s64 	%rd92, %rd1, %rd91;
	ld.global.u32 	%r241, [%rd92];
	add.s32 	%r242, %r241, %r240;
	st.global.u32 	[%rd90], %r242;
	st.global.u32 	[%rd92], %r240;
$L__BB0_65:
	add.s32 	%r243, %r52, %r74;
	or.b32  	%r244, %r243, %r55;
	setp.ne.s32 	%p37, %r244, -1;
	@%p37 bra 	$L__BB0_67;
	xor.b32  	%r245, %r301, %r56;
	mul.wide.u32 	%rd93, %r301, 4;
	add.s64 	%rd94, %rd1, %rd93;
	ld.global.u32 	%r246, [%rd94];
	mul.wide.u32 	%rd95, %r245, 4;
	add.s64 	%rd96, %rd1, %rd95;
	ld.global.u32 	%r247, [%rd96];
	add.s32 	%r248, %r247, %r246;
	st.global.u32 	[%rd94], %r248;
	st.global.u32 	[%rd96], %r246;
$L__BB0_67:
	add.s32 	%r308, %r308, 8;
	shl.b32 	%r249, %r2, 3;
	add.s32 	%r307, %r307, %r249;
	add.s32 	%r306, %r306, %r249;
	add.s32 	%r305, %r305, %r249;
	add.s32 	%r304, %r304, %r249;
	add.s32 	%r303, %r303, %r249;
	add.s32 	%r302, %r302, %r249;
	add.s32 	%r301, %r301, %r249;
	add.s32 	%r300, %r300, %r249;
	sub.s32 	%r299, %r299, %r249;
	setp.ne.s32 	%p38, %r308, 0;
	mov.u32 	%r310, %r42;
	@%p38 bra 	$L__BB0_51;
$L__BB0_68:
	setp.eq.s32 	%p39, %r40, 0;
	@%p39 bra 	$L__BB0_89;
	add.s32 	%r250, %r40, -1;
	setp.lt.u32 	%p40, %r250, 3;
	@%p40 bra 	$L__BB0_79;
	mad.lo.s32 	%r86, %r310, %r2, %r4;
	sub.s32 	%r251, 2147483646, %r86;
	or.b32  	%r252, %r251, %r55;
	setp.ne.s32 	%p41, %r252, -1;
	@%p41 bra 	$L__BB0_72;
	xor.b32  	%r253, %r86, %r56;
	mul.wide.u32 	%rd97, %r86, 4;
	add.s64 	%rd98, %rd1, %rd97;
	ld.global.u32 	%r254, [%rd98];
	mul.wide.u32 	%rd99, %r253, 4;
	add.s64 	%rd100, %rd1, %rd99;
	ld.global.u32 	%r255, [%rd100];
	add.s32 	%r256, %r255, %r254;
	st.global.u32 	[%rd98], %r256;
	st.global.u32 	[%rd100], %r254;
$L__BB0_72:
	add.s32 	%r87, %r86, %r2;
	sub.s32 	%r257, 2147483646, %r87;
	or.b32  	%r258, %r257, %r55;
	setp.ne.s32 	%p42, %r258, -1;
	@%p42 bra 	$L__BB0_74;
	xor.b32  	%r259, %r87, %r56;
	mul.wide.u32 	%rd101, %r87, 4;
	add.s64 	%rd102, %rd1, %rd101;
	ld.global.u32 	%r260, [%rd102];
	mul.wide.u32 	%rd103, %r259, 4;
	add.s64 	%rd104, %rd1, %rd103;
	ld.global.u32 	%r261, [%rd104];
	add.s32 	%r262, %r261, %r260;
	st.global.u32 	[%rd102], %r262;
	st.global.u32 	[%rd104], %r260;
$L__BB0_74:
	add.s32 	%r88, %r87, %r2;
	sub.s32 	%r263, 2147483646, %r88;
	or.b32  	%r264, %r263, %r55;
	setp.ne.s32 	%p43, %r264, -1;
	@%p43 bra 	$L__BB0_76;
	xor.b32  	%r265, %r88, %r56;
	mul.wide.u32 	%rd105, %r88, 4;
	add.s64 	%rd106, %rd1, %rd105;
	ld.global.u32 	%r266, [%rd106];
	mul.wide.u32 	%rd107, %r265, 4;
	add.s64 	%rd108, %rd1, %rd107;
	ld.global.u32 	%r267, [%rd108];
	add.s32 	%r268, %r267, %r266;
	st.global.u32 	[%rd106], %r268;
	st.global.u32 	[%rd108], %r266;
$L__BB0_76:
	add.s32 	%r89, %r88, %r2;
	sub.s32 	%r269, 2147483646, %r89;
	or.b32  	%r270, %r269, %r55;
	setp.ne.s32 	%p44, %r270, -1;
	@%p44 bra 	$L__BB0_78;
	xor.b32  	%r271, %r89, %r56;
	mul.wide.u32 	%rd109, %r89, 4;
	add.s64 	%rd110, %rd1, %rd109;
	ld.global.u32 	%r272, [%rd110];
	mul.wide.u32 	%rd111, %r271, 4;
	add.s64 	%rd112, %rd1, %rd111;
	ld.global.u32 	%r273, [%rd112];
	add.s32 	%r274, %r273, %r272;
	st.global.u32 	[%rd110], %r274;
	st.global.u32 	[%rd112], %r272;
$L__BB0_78:
	add.s32 	%r310, %r310, 4;
$L__BB0_79:
	setp.eq.s32 	%p45, %r41, 0;
	@%p45 bra 	$L__BB0_89;
	setp.eq.s32 	%p46, %r41, 1;
	@%p46 bra 	$L__BB0_86;
	mad.lo.s32 	%r92, %r310, %r2, %r4;
	sub.s32 	%r275, 2147483646, %r92;
	or.b32  	%r276, %r275, %r55;
	setp.ne.s32 	%p47, %r276, -1;
	@%p47 bra 	$L__BB0_83;
	xor.b32  	%r277, %r92, %r56;
	mul.wide.u32 	%rd113, %r92, 4;
	add.s64 	%rd114, %rd1, %rd113;
	ld.global.u32 	%r278, [%rd114];
	mul.wide.u32 	%rd115, %r277, 4;
	add.s64 	%rd116, %rd1, %rd115;
	ld.global.u32 	%r279, [%rd116];
	add.s32 	%r280, %r279, %r278;
	st.global.u32 	[%rd114], %r280;
	st.global.u32 	[%rd116], %r278;
$L__BB0_83:
	add.s32 	%r93, %r92, %r2;
	sub.s32 	%r281, 2147483646, %r93;
	or.b32  	%r282, %r281, %r55;
	setp.ne.s32 	%p48, %r282, -1;
	@%p48 bra 	$L__BB0_85;
	xor.b32  	%r283, %r93, %r56;
	mul.wide.u32 	%rd117, %r93, 4;
	add.s64 	%rd118, %rd1, %rd117;
	ld.global.u32 	%r284, [%rd118];
	mul.wide.u32 	%rd119, %r283, 4;
	add.s64 	%rd120, %rd1, %rd119;
	ld.global.u32 	%r285, [%rd120];
	add.s32 	%r286, %r285, %r284;
	st.global.u32 	[%rd118], %r286;
	st.global.u32 	[%rd120], %r284;
$L__BB0_85:
	add.s32 	%r310, %r310, 2;
$L__BB0_86:
	setp.eq.s32 	%p49, %r43, 0;
	@%p49 bra 	$L__BB0_89;
	mad.lo.s32 	%r96, %r310, %r2, %r4;
	sub.s32 	%r287, 2147483646, %r96;
	or.b32  	%r288, %r287, %r55;
	setp.ne.s32 	%p50, %r288, -1;
	@%p50 bra 	$L__BB0_89;
	xor.b32  	%r289, %r96, %r56;
	mul.wide.u32 	%rd121, %r96, 4;
	add.s64 	%rd122, %rd1, %rd121;
	ld.global.u32 	%r290, [%rd122];
	mul.wide.u32 	%rd123, %r289, 4;
	add.s64 	%rd124, %rd1, %rd123;
	ld.global.u32 	%r291, [%rd124];
	add.s32 	%r292, %r291, %r290;
	st.global.u32 	[%rd122], %r292;
	st.global.u32 	[%rd124], %r290;
$L__BB0_89:
	bar.sync 	0;
	setp.gt.s32 	%p51, %r53, 1;
	@%p51 bra 	$L__BB0_48;
$L__BB0_90:
	ret;

}


// ===== COMPILED SASS (sm_100) =====

	.target	sm_100

	.elftype	@"ET_EXEC"


//--------------------- .note.nv.tkinfo           --------------------------
	.section	.note.nv.tkinfo,"",@"SHT_NOTE"
	.sectionflags	@"SHF_NOTE_NV_TKINFO"
	.tkinfo
        /*0018*/ 	.word	0x00000002
        /*0030*/ 	.string	""
        /*0030*/ 	.string	"ptxas"
        /*0030*/ 	.string	"Cuda compilation tools, release 13.0, V13.0.88"
        /*0030*/ 	.string	"Build cuda_13.0.r13.0/compiler.36424714_0"
        /*0030*/ 	.string	"-arch sm_100 -m 64 "



//--------------------- .note.nv.cuinfo           --------------------------
	.section	.note.nv.cuinfo,"",@"SHT_NOTE"
	.sectionflags	@"SHF_NOTE_NV_CUINFO"
        /*0018*/ 	.short	0x0002
        /*001a*/ 	.short	0x0064
        /*001c*/ 	.short	0x0082
	.zero		2


//--------------------- .nv.info                  --------------------------
	.section	.nv.info,"",@"SHT_CUDA_INFO"
	.align	4


	//----- nvinfo : EIATTR_REGCOUNT
	.align		4
        /*0000*/ 	.byte	0x04, 0x2f
        /*0002*/ 	.short	(.L_1 - .L_0)
	.align		4
.L_0:
        /*0004*/ 	.word	index@(_Z10Prefix_SumiiiPi)
        /*0008*/ 	.word	0x00000020


	//----- nvinfo : EIATTR_FRAME_SIZE
	.align		4
.L_1:
        /*000c*/ 	.byte	0x04, 0x11
        /*000e*/ 	.short	(.L_3 - .L_2)
	.align		4
.L_2:
        /*0010*/ 	.word	index@(_Z10Prefix_SumiiiPi)
        /*0014*/ 	.word	0x00000000


	//----- nvinfo : EIATTR_MIN_STACK_SIZE
	.align		4
.L_3:
        /*0018*/ 	.byte	0x04, 0x12
        /*001a*/ 	.short	(.L_5 - .L_4)
	.align		4
.L_4:
        /*001c*/ 	.word	index@(_Z10Prefix_SumiiiPi)
        /*0020*/ 	.word	0x00000000
.L_5:


//--------------------- .nv.compat                --------------------------
	.section	.nv.compat,"",@"SHT_CUDA_COMPAT_INFO"
	.align	4
        /*0000*/ 	.byte	0x02, 0x09, 0x00, 0x00, 0x02, 0x02, 0x01, 0x00, 0x02, 0x05, 0x05, 0x00, 0x03, 0x07, 0x01, 0x01
        /*0010*/ 	.byte	0x02, 0x03, 0x00, 0x00, 0x02, 0x06, 0x01, 0x00, 0x04, 0x0b, 0x08, 0x00, 0x09, 0x00, 0x00, 0x00
        /*0020*/ 	.byte	0x00, 0x00, 0x00, 0x00


//--------------------- .nv.info._Z10Prefix_SumiiiPi --------------------------
	.section	.nv.info._Z10Prefix_SumiiiPi,"",@"SHT_CUDA_INFO"
	.sectionflags	@""
	.align	4


	//----- nvinfo : EIATTR_CUDA_API_VERSION
	.align		4
        /*0000*/ 	.byte	0x04, 0x37
        /*0002*/ 	.short	(.L_7 - .L_6)
.L_6:
        /*0004*/ 	.word	0x00000082


	//----- nvinfo : EIATTR_KPARAM_INFO
	.align		4
.L_7:
        /*0008*/ 	.byte	0x04, 0x17
        /*000a*/ 	.short	(.L_9 - .L_8)
.L_8:
        /*000c*/ 	.word	0x00000000
        /*0010*/ 	.short	0x0003
        /*0012*/ 	.short	0x0010
        /*0014*/ 	.byte	0x00, 0xf5, 0x21, 0x00


	//----- nvinfo : EIATTR_KPARAM_INFO
	.align		4
.L_9:
        /*0018*/ 	.byte	0x04, 0x17
        /*001a*/ 	.short	(.L_11 - .L_10)
.L_10:
        /*001c*/ 	.word	0x00000000
        /*0020*/ 	.short	0x0002
        /*0022*/ 	.short	0x0008
        /*0024*/ 	.byte	0x00, 0xf0, 0x11, 0x00


	//----- nvinfo : EIATTR_KPARAM_INFO
	.align		4
.L_11:
        /*0028*/ 	.byte	0x04, 0x17
        /*002a*/ 	.short	(.L_13 - .L_12)
.L_12:
        /*002c*/ 	.word	0x00000000
        /*0030*/ 	.short	0x0001
        /*0032*/ 	.short	0x0004
        /*0034*/ 	.byte	0x00, 0xf0, 0x11, 0x00


	//----- nvinfo : EIATTR_KPARAM_INFO
	.align		4
.L_13:
        /*0038*/ 	.byte	0x04, 0x17
        /*003a*/ 	.short	(.L_15 - .L_14)
.L_14:
        /*003c*/ 	.word	0x00000000
        /*0040*/ 	.short	0x0000
        /*0042*/ 	.short	0x0000
        /*0044*/ 	.byte	0x00, 0xf0, 0x11, 0x00


	//----- nvinfo : EIATTR_SPARSE_MMA_MASK
	.align		4
.L_15:
        /*0048*/ 	.byte	0x03, 0x50
        /*004a*/ 	.short	0x0000


	//----- nvinfo : EIATTR_MAXREG_COUNT
	.align		4
        /*004c*/ 	.byte	0x03, 0x1b
        /*004e*/ 	.short	0x00ff


	//----- nvinfo : EIATTR_NUM_BARRIERS
	.align		4
        /*0050*/ 	.byte	0x02, 0x4c
        /*0052*/ 	.byte	0x01
	.zero		1


	//----- nvinfo : EIATTR_MERCURY_ISA_VERSION
	.align		4
        /*0054*/ 	.byte	0x03, 0x5f
        /*0056*/ 	.short	0x0101


	//----- nvinfo : EIATTR_VRC_CTA_INIT_COUNT
	.align		4
        /*0058*/ 	.byte	0x02, 0x4a
	.zero		1
	.zero		1


	//----- nvinfo : EIATTR_EXIT_INSTR_OFFSETS
	.align		4
        /*005c*/ 	.byte	0x04, 0x1c
        /*005e*/ 	.short	(.L_17 - .L_16)


	//   ....[0]....
.L_16:
        /*0060*/ 	.word	0x00000e90


	//   ....[1]....
        /*0064*/ 	.word	0x00001f80


	//----- nvinfo : EIATTR_CRS_STACK_SIZE
	.align		4
.L_17:
        /*0068*/ 	.byte	0x04, 0x1e
        /*006a*/ 	.short	(.L_19 - .L_18)
.L_18:
        /*006c*/ 	.word	0x00000000


	//----- nvinfo : EIATTR_CBANK_PARAM_SIZE
	.align		4
.L_19:
        /*0070*/ 	.byte	0x03, 0x19
        /*0072*/ 	.short	0x0018


	//----- nvinfo : EIATTR_PARAM_CBANK
	.align		4
        /*0074*/ 	.byte	0x04, 0x0a
        /*0076*/ 	.short	(.L_21 - .L_20)
	.align		4
.L_20:
        /*0078*/ 	.word	index@(.nv.constant0._Z10Prefix_SumiiiPi)
        /*007c*/ 	.short	0x0380
        /*007e*/ 	.short	0x0018


	//----- nvinfo : EIATTR_SW_WAR
	.align		4
.L_21:
        /*0080*/ 	.byte	0x04, 0x36
        /*0082*/ 	.short	(.L_23 - .L_22)
.L_22:
        /*0084*/ 	.word	0x00000008
.L_23:


//--------------------- .nv.callgraph             --------------------------
	.section	.nv.callgraph,"",@"SHT_CUDA_CALLGRAPH"
	.align	4
	.sectionentsize	8
	.align		4
        /*0000*/ 	.word	0x00000000
	.align		4
        /*0004*/ 	.word	0xffffffff
	.align		4
        /*0008*/ 	.word	0x00000000
	.align		4
        /*000c*/ 	.word	0xfffffffe
	.align		4
        /*0010*/ 	.word	0x00000000
	.align		4
        /*0014*/ 	.word	0xfffffffd
	.align		4
        /*0018*/ 	.word	0x00000000
	.align		4
        /*001c*/ 	.word	0xfffffffc


//--------------------- .text._Z10Prefix_SumiiiPi --------------------------
	.section	.text._Z10Prefix_SumiiiPi,"ax",@progbits
	.align	128
        .global         _Z10Prefix_SumiiiPi
        .type           _Z10Prefix_SumiiiPi,@function
        .size           _Z10Prefix_SumiiiPi,(.L_x_20 - _Z10Prefix_SumiiiPi)
        .other          _Z10Prefix_SumiiiPi,@"STO_CUDA_ENTRY STV_DEFAULT"
_Z10Prefix_SumiiiPi:
.text._Z10Prefix_SumiiiPi:
[----:B------:R-:W-:Y:S01]  /*0000*/  LDC R1, c[0x0][0x37c] ;  /* 0x0000df00ff017b82 */ /* 0x000fe20000000800 */
[----:B------:R-:W0:Y:S01]  /*0010*/  LDCU UR4, c[0x0][0x384] ;  /* 0x00007080ff0477ac */ /* 0x000e220008000800 */
[----:B------:R-:W1:Y:S06]  /*0020*/  S2R R9, SR_TID.X ;  /* 0x0000000000097919 */ /* 0x000e6c0000002100 */
[----:B------:R-:W1:Y:S01]  /*0030*/  S2UR UR14, SR_CTAID.X ;  /* 0x00000000000e79c3 */ /* 0x000e620000002500 */
[----:B------:R-:W2:Y:S01]  /*0040*/  LDCU.64 UR12, c[0x0][0x358] ;  /* 0x00006b00ff0c77ac */ /* 0x000ea20008000a00 */
[----:B------:R-:W3:Y:S06]  /*0050*/  LDCU UR6, c[0x0][0x384] ;  /* 0x00007080ff0677ac */ /* 0x000eec0008000800 */
[----:B------:R-:W1:Y:S01]  /*0060*/  LDC R0, c[0x0][0x360] ;  /* 0x0000d800ff007b82 */ /* 0x000e620000000800 */
[----:B0-----:R-:W-:-:S05]  /*0070*/  IMAD.U32 R6, RZ, RZ, UR4 ;  /* 0x00000004ff067e24 */ /* 0x001fca000f8e00ff */
[----:B------:R-:W-:Y:S01]  /*0080*/  ISETP.GE.AND P0, PT, R6, 0x1, PT ;  /* 0x000000010600780c */ /* 0x000fe20003f06270 */
[----:B-1----:R-:W-:-:S12]  /*0090*/  IMAD R3, R0, UR14, R9 ;  /* 0x0000000e00037c24 */ /* 0x002fd8000f8e0209 */
[----:B--23--:R-:W-:Y:S05]  /*00a0*/  @!P0 BRA `(.L_x_0) ;  /* 0x0000000c00608947 */ /* 0x00cfea0003800000 */
[----:B------:R-:W0:Y:S01]  /*00b0*/  LDCU UR7, c[0x0][0x388] ;  /* 0x00007100ff0777ac */ /* 0x000e220008000800 */
[----:B------:R-:W-:Y:S01]  /*00c0*/  VIADD R2, R3, 0x1 ;  /* 0x0000000103027836 */ /* 0x000fe20000000000 */
[----:B0-----:R-:W-:Y:S02]  /*00d0*/  ULOP3.LUT UR10, UR7, 0x7, URZ, 0xc0, !UPT ;  /* 0x00000007070a7892 */ /* 0x001fe4000f8ec0ff */
[----:B------:R-:W-:Y:S02]  /*00e0*/  ULOP3.LUT UR11, UR7, 0x3, URZ, 0xc0, !UPT ;  /* 0x00000003070b7892 */ /* 0x000fe4000f8ec0ff */
[----:B------:R-:W-:Y:S02]  /*00f0*/  UIADD3 UR4, UPT, UPT, UR10, -0x1, URZ ;  /* 0xffffffff0a047890 */ /* 0x000fe4000fffe0ff */
[----:B------:R-:W-:Y:S02]  /*0100*/  ULOP3.LUT UR7, UR7, 0x7ffffff8, URZ, 0xc0, !UPT ;  /* 0x7ffffff807077892 */ /* 0x000fe4000f8ec0ff */
[----:B------:R-:W-:-:S03]  /*0110*/  UISETP.GE.U32.AND UP0, UPT, UR4, 0x3, UPT ;  /* 0x000000030400788c */ /* 0x000fc6000bf06070 */
[----:B------:R-:W-:-:S08]  /*0120*/  UMOV UR4, URZ ;  /* 0x000000ff00047c82 */ /* 0x000fd00008000000 */
.L_x_9:
[----:B------:R-:W0:Y:S02]  /*0130*/  LDCU UR15, c[0x0][0x388] ;  /* 0x00007100ff0f77ac */ /* 0x000e240008000800 */
[----:B0-----:R-:W-:-:S09]  /*0140*/  UISETP.GE.AND UP1, UPT, UR15, 0x1, UPT ;  /* 0x000000010f00788c */ /* 0x001fd2000bf26270 */
[----:B-1234-:R-:W-:Y:S05]  /*0150*/  BRA.U !UP1, `(.L_x_1) ;  /* 0x0000000d09207547 */ /* 0x01efea000b800000 */
[----:B------:R-:W-:Y:S01]  /*0160*/  UISETP.GE.U32.AND UP1, UPT, UR15, 0x8, UPT ;  /* 0x000000080f00788c */ /* 0x000fe2000bf26070 */
[----:B------:R-:W-:Y:S01]  /*0170*/  UMOV UR5, 0x2 ;  /* 0x0000000200057882 */ /* 0x000fe20000000000 */
[----:B------:R-:W-:Y:S01]  /*0180*/  UMOV UR8, 0x1 ;  /* 0x0000000100087882 */ /* 0x000fe20000000000 */
[----:B------:R-:W-:Y:S02]  /*0190*/  USHF.L.U32 UR5, UR5, UR4, URZ ;  /* 0x0000000405057299 */ /* 0x000fe400080006ff */
[----:B------:R-:W-:Y:S02]  /*01a0*/  USHF.L.U32 UR9, UR8, UR4, URZ ;  /* 0x0000000408097299 */ /* 0x000fe400080006ff */
[----:B------:R-:W-:-:S03]  /*01b0*/  UIADD3 UR8, UPT, UPT, UR5, -0x1, URZ ;  /* 0xffffffff05087890 */ /* 0x000fc6000fffe0ff */
[----:B------:R-:W-:Y:S01]  /*01c0*/  UMOV UR5, URZ ;  /* 0x000000ff00057c82 */ /* 0x000fe20008000000 */
[----:B------:R-:W-:Y:S08]  /*01d0*/  BRA.U !UP1, `(.L_x_2) ;  /* 0x0000000509847547 */ /* 0x000ff0000b800000 */
[----:B------:R-:W0:Y:S01]  /*01e0*/  LDC.64 R4, c[0x0][0x390] ;  /* 0x0000e400ff047b82 */ /* 0x000e220000000a00 */
[----:B------:R-:W-:-:S05]  /*01f0*/  UMOV UR5, URZ ;  /* 0x000000ff00057c82 */ /* 0x000fca0008000000 */
.L_x_5:
[----:B------:R-:W-:-:S05]  /*0200*/  IMAD R7, R0, UR5, RZ ;  /* 0x0000000500077c24 */ /* 0x000fca000f8e02ff */
[----:B--2---:R-:W-:-:S04]  /*0210*/  IADD3 R17, PT, PT, R2, R7, RZ ;  /* 0x0000000702117210 */ /* 0x004fc80007ffe0ff */
[----:B------:R-:W-:-:S13]  /*0220*/  LOP3.LUT P1, RZ, R17, UR8, RZ, 0xc0, !PT ;  /* 0x0000000811ff7c12 */ /* 0x000fda000f82c0ff */
[----:B-1----:R-:W1:Y:S01]  /*0230*/  @!P1 LDC.64 R12, c[0x0][0x390] ;  /* 0x0000e400ff0c9b82 */ /* 0x002e620000000a00 */
[----:B------:R-:W-:-:S05]  /*0240*/  @!P1 IMAD.IADD R7, R3, 0x1, R7 ;  /* 0x0000000103079824 */ /* 0x000fca00078e0207 */
[C---:B------:R-:W-:Y:S01]  /*0250*/  @!P1 LOP3.LUT R11, R7.reuse, UR9, RZ, 0x3c, !PT ;  /* 0x00000009070b9c12 */ /* 0x040fe2000f8e3cff */
[----:B-1----:R-:W-:-:S04]  /*0260*/  @!P1 IMAD.WIDE.U32 R6, R7, 0x4, R12 ;  /* 0x0000000407069825 */ /* 0x002fc800078e000c */
[----:B------:R-:W-:Y:S01]  /*0270*/  @!P1 IMAD.WIDE.U32 R12, R11, 0x4, R12 ;  /* 0x000000040b0c9825 */ /* 0x000fe200078e000c */
[----:B------:R-:W2:Y:S05]  /*0280*/  @!P1 LDG.E R15, desc[UR12][R6.64] ;  /* 0x0000000c060f9981 */ /* 0x000eaa000c1e1900 */
[----:B------:R-:W2:Y:S01]  /*0290*/  @!P1 LDG.E R12, desc[UR12][R12.64] ;  /* 0x0000000c0c0c9981 */ /* 0x000ea2000c1e1900 */
[----:B------:R-:W-:-:S05]  /*02a0*/  IMAD.IADD R23, R17, 0x1, R0 ;  /* 0x0000000111177824 */ /* 0x000fca00078e0200 */
[----:B------:R-:W-:-:S13]  /*02b0*/  LOP3.LUT P0, RZ, R23, UR8, RZ, 0xc0, !PT ;  /* 0x0000000817ff7c12 */ /* 0x000fda000f80c0ff */
[----:B------:R-:W1:Y:S01]  /*02c0*/  @!P0 LDC.64 R10, c[0x0][0x390] ;  /* 0x0000e400ff0a8b82 */ /* 0x000e620000000a00 */
[----:B------:R-:W-:-:S04]  /*02d0*/  @!P0 IADD3 R17, PT, PT, R23, -0x1, RZ ;  /* 0xffffffff17118810 */ /* 0x000fc80007ffe0ff */
[----:B------:R-:W-:Y:S01]  /*02e0*/  @!P0 LOP3.LUT R21, R17, UR9, RZ, 0x3c, !PT ;  /* 0x0000000911158c12 */ /* 0x000fe2000f8e3cff */
[----:B------:R-:W-:Y:S02]  /*02f0*/  IMAD.IADD R27, R23, 0x1, R0 ;  /* 0x00000001171b7824 */ /* 0x000fe400078e0200 */
[----:B--2---:R-:W-:Y:S02]  /*0300*/  @!P1 IMAD.IADD R19, R12, 0x1, R15 ;  /* 0x000000010c139824 */ /* 0x004fe400078e020f */
[----:B-1----:R-:W-:-:S03]  /*0310*/  @!P0 IMAD.WIDE.U32 R14, R21, 0x4, R10 ;  /* 0x00000004150e8825 */ /* 0x002fc600078e000a */
[----:B------:R1:W-:Y:S01]  /*0320*/  @!P1 STG.E desc[UR12][R6.64], R19 ;  /* 0x0000001306009986 */ /* 0x0003e2000c10190c */
[----:B------:R-:W-:-:S03]  /*0330*/  @!P0 IMAD.WIDE.U32 R10, R17, 0x4, R10 ;  /* 0x00000004110a8825 */ /* 0x000fc600078e000a */
[----:B------:R-:W2:Y:S04]  /*0340*/  @!P0 LDG.E R14, desc[UR12][R14.64] ;  /* 0x0000000c0e0e8981 */ /* 0x000ea8000c1e1900 */
[----:B------:R-:W2:Y:S01]  /*0350*/  @!P0 LDG.E R17, desc[UR12][R10.64] ;  /* 0x0000000c0a118981 */ /* 0x000ea2000c1e1900 */
[----:B------:R-:W-:-:S13]  /*0360*/  LOP3.LUT P1, RZ, R27, UR8, RZ, 0xc0, !PT ;  /* 0x000000081bff7c12 */ /* 0x000fda000f82c0ff */
[----:B------:R-:W3:Y:S01]  /*0370*/  @!P1 LDC.64 R12, c[0x0][0x390] ;  /* 0x0000e400ff0c9b82 */ /* 0x000ee20000000a00 */
[----:B------:R-:W-:-:S04]  /*0380*/  @!P1 IADD3 R23, PT, PT, R27, -0x1, RZ ;  /* 0xffffffff1b179810 */ /* 0x000fc80007ffe0ff */
[----:B------:R-:W-:Y:S01]  /*0390*/  @!P1 LOP3.LUT R25, R23, UR9, RZ, 0x3c, !PT ;  /* 0x0000000917199c12 */ /* 0x000fe2000f8e3cff */
[----:B------:R-:W-:Y:S02]  /*03a0*/  IMAD.IADD R27, R27, 0x1, R0 ;  /* 0x000000011b1b7824 */ /* 0x000fe400078e0200 */
[----:B--2---:R-:W-:Y:S02]  /*03b0*/  @!P0 IMAD.IADD R21, R14, 0x1, R17 ;  /* 0x000000010e158824 */ /* 0x004fe400078e0211 */
[----:B---3--:R-:W-:-:S03]  /*03c0*/  @!P1 IMAD.WIDE.U32 R16, R25, 0x4, R12 ;  /* 0x0000000419109825 */ /* 0x008fc600078e000c */
[----:B------:R2:W-:Y:S01]  /*03d0*/  @!P0 STG.E desc[UR12][R10.64], R21 ;  /* 0x000000150a008986 */ /* 0x0005e2000c10190c */
[----:B------:R-:W-:-:S03]  /*03e0*/  @!P1 IMAD.WIDE.U32 R12, R23, 0x4, R12 ;  /* 0x00000004170c9825 */ /* 0x000fc600078e000c */
[----:B------:R-:W3:Y:S04]  /*03f0*/  @!P1 LDG.E R16, desc[UR12][R16.64] ;  /* 0x0000000c10109981 */ /* 0x000ee8000c1e1900 */
[----:B------:R-:W3:Y:S01]  /*0400*/  @!P1 LDG.E R15, desc[UR12][R12.64] ;  /* 0x0000000c0c0f9981 */ /* 0x000ee2000c1e1900 */
[----:B------:R-:W-:-:S13]  /*0410*/  LOP3.LUT P0, RZ, R27, UR8, RZ, 0xc0, !PT ;  /* 0x000000081bff7c12 */ /* 0x000fda000f80c0ff */
[----:B-1----:R-:W1:Y:S01]  /*0420*/  @!P0 LDC.64 R6, c[0x0][0x390] ;  /* 0x0000e400ff068b82 */ /* 0x002e620000000a00 */
[----:B------:R-:W-:-:S04]  /*0430*/  @!P0 IADD3 R23, PT, PT, R27, -0x1, RZ ;  /* 0xffffffff1b178810 */ /* 0x000fc80007ffe0ff */
[----:B------:R-:W-:Y:S01]  /*0440*/  @!P0 LOP3.LUT R25, R23, UR9, RZ, 0x3c, !PT ;  /* 0x0000000917198c12 */ /* 0x000fe2000f8e3cff */
[----:B------:R-:W-:Y:S02]  /*0450*/  IMAD.IADD R27, R27, 0x1, R0 ;  /* 0x000000011b1b7824 */ /* 0x000fe400078e0200 */
[----:B---3--:R-:W-:Y:S02]  /*0460*/  @!P1 IMAD.IADD R19, R16, 0x1, R15 ;  /* 0x0000000110139824 */ /* 0x008fe400078e020f */
[----:B-1----:R-:W-:-:S03]  /*0470*/  @!P0 IMAD.WIDE.U32 R14, R25, 0x4, R6 ;  /* 0x00000004190e8825 */ /* 0x002fc600078e0006 */
[----:B------:R1:W-:Y:S01]  /*0480*/  @!P1 STG.E desc[UR12][R12.64], R19 ;  /* 0x000000130c009986 */ /* 0x0003e2000c10190c */
[----:B------:R-:W-:-:S03]  /*0490*/  @!P0 IMAD.WIDE.U32 R6, R23, 0x4, R6 ;  /* 0x0000000417068825 */ /* 0x000fc600078e0006 */
[----:B------:R-:W3:Y:S04]  /*04a0*/  @!P0 LDG.E R14, desc[UR12][R14.64] ;  /* 0x0000000c0e0e8981 */ /* 0x000ee8000c1e1900 */
[----:B------:R-:W3:Y:S01]  /*04b0*/  @!P0 LDG.E R17, desc[UR12][R6.64] ;  /* 0x0000000c06118981 */ /* 0x000ee2000c1e1900 */
[----:B------:R-:W-:-:S13]  /*04c0*/  LOP3.LUT P1, RZ, R27, UR8, RZ, 0xc0, !PT ;  /* 0x000000081bff7c12 */ /* 0x000fda000f82c0ff */
[----:B--2---:R-:W2:Y:S01]  /*04d0*/  @!P1 LDC.64 R10, c[0x0][0x390] ;  /* 0x0000e400ff0a9b82 */ /* 0x004ea20000000a00 */
[----:B------:R-:W-:-:S04]  /*04e0*/  @!P1 IADD3 R23, PT, PT, R27, -0x1, RZ ;  /* 0xffffffff1b179810 */ /* 0x000fc80007ffe0ff */
[----:B------:R-:W-:Y:S01]  /*04f0*/  @!P1 LOP3.LUT R25, R23, UR9, RZ, 0x3c, !PT ;  /* 0x0000000917199c12 */ /* 0x000fe2000f8e3cff */
[----:B------:R-:W-:Y:S02]  /*0500*/  IMAD.IADD R27, R27, 0x1, R0 ;  /* 0x000000011b1b7824 */ /* 0x000fe400078e0200 */
[----:B---3--:R-:W-:Y:S02]  /*0510*/  @!P0 IMAD.IADD R21, R14, 0x1, R17 ;  /* 0x000000010e158824 */ /* 0x008fe400078e0211 */
[----:B--2---:R-:W-:-:S03]  /*0520*/  @!P1 IMAD.WIDE.U32 R16, R25, 0x4, R10 ;  /* 0x0000000419109825 */ /* 0x004fc600078e000a */
[----:B------:R2:W-:Y:S01]  /*0530*/  @!P0 STG.E desc[UR12][R6.64], R21 ;  /* 0x0000001506008986 */ /* 0x0005e2000c10190c */
[----:B------:R-:W-:-:S03]  /*0540*/  @!P1 IMAD.WIDE.U32 R10, R23, 0x4, R10 ;  /* 0x00000004170a9825 */ /* 0x000fc600078e000a */
[----:B------:R-:W3:Y:S04]  /*0550*/  @!P1 LDG.E R16, desc[UR12][R16.64] ;  /* 0x0000000c10109981 */ /* 0x000ee8000c1e1900 */
[----:B------:R-:W3:Y:S01]  /*0560*/  @!P1 LDG.E R15, desc[UR12][R10.64] ;  /* 0x0000000c0a0f9981 */ /* 0x000ee2000c1e1900 */
[----:B------:R-:W-:-:S13]  /*0570*/  LOP3.LUT P0, RZ, R27, UR8, RZ, 0xc0, !PT ;  /* 0x000000081bff7c12 */ /* 0x000fda000f80c0ff */
[----:B-1----:R-:W1:Y:S01]  /*0580*/  @!P0 LDC.64 R12, c[0x0][0x390] ;  /* 0x0000e400ff0c8b82 */ /* 0x002e620000000a00 */
[----:B------:R-:W-:-:S04]  /*0590*/  @!P0 IADD3 R23, PT, PT, R27, -0x1, RZ ;  /* 0xffffffff1b178810 */ /* 0x000fc80007ffe0ff */
[----:B------:R-:W-:Y:S02]  /*05a0*/  @!P0 LOP3.LUT R25, R23, UR9, RZ, 0x3c, !PT ;  /* 0x0000000917198c12 */ /* 0x000fe4000f8e3cff */
[----:B------:R-:W-:Y:S01]  /*05b0*/  IADD3 R27, PT, PT, R27, R0, RZ ;  /* 0x000000001b1b7210 */ /* 0x000fe20007ffe0ff */
[----:B---3--:R-:W-:Y:S02]  /*05c0*/  @!P1 IMAD.IADD R19, R16, 0x1, R15 ;  /* 0x0000000110139824 */ /* 0x008fe400078e020f */
[----:B-1----:R-:W-:-:S03]  /*05d0*/  @!P0 IMAD.WIDE.U32 R14, R25, 0x4, R12 ;  /* 0x00000004190e8825 */ /* 0x002fc600078e000c */
[----:B------:R1:W-:Y:S01]  /*05e0*/  @!P1 STG.E desc[UR12][R10.64], R19 ;  /* 0x000000130a009986 */ /* 0x0003e2000c10190c */
[----:B------:R-:W-:-:S03]  /*05f0*/  @!P0 IMAD.WIDE.U32 R12, R23, 0x4, R12 ;  /* 0x00000004170c8825 */ /* 0x000fc600078e000c */
[----:B------:R-:W3:Y:S04]  /*0600*/  @!P0 LDG.E R14, desc[UR12][R14.64] ;  /* 0x0000000c0e0e8981 */ /* 0x000ee8000c1e1900 */
[----:B--2---:R-:W3:Y:S01]  /*0610*/  @!P0 LDG.E R7, desc[UR12][R12.64] ;  /* 0x0000000c0c078981 */ /* 0x004ee2000c1e1900 */
[----:B------:R-:W-:-:S13]  /*0620*/  LOP3.LUT P1, RZ, R27, UR8, RZ, 0xc0, !PT ;  /* 0x000000081bff7c12 */ /* 0x000fda000f82c0ff */
[----:B------:R-:W2:Y:S01]  /*0630*/  @!P1 LDC.64 R16, c[0x0][0x390] ;  /* 0x0000e400ff109b82 */ /* 0x000ea20000000a00 */
[----:B------:R-:W-:-:S05]  /*0640*/  @!P1 VIADD R23, R27, 0xffffffff ;  /* 0xffffffff1b179836 */ /* 0x000fca0000000000 */
[----:B------:R-:W-:Y:S02]  /*0650*/  @!P1 LOP3.LUT R25, R23, UR9, RZ, 0x3c, !PT ;  /* 0x0000000917199c12 */ /* 0x000fe4000f8e3cff */
[----:B---3--:R-:W-:-:S03]  /*0660*/  @!P0 IADD3 R21, PT, PT, R14, R7, RZ ;  /* 0x000000070e158210 */ /* 0x008fc60007ffe0ff */
[----:B--2---:R-:W-:-:S04]  /*0670*/  @!P1 IMAD.WIDE.U32 R6, R25, 0x4, R16 ;  /* 0x0000000419069825 */ /* 0x004fc800078e0010 */
[----:B------:R-:W-:Y:S01]  /*0680*/  @!P1 IMAD.WIDE.U32 R16, R23, 0x4, R16 ;  /* 0x0000000417109825 */ /* 0x000fe200078e0010 */
[----:B------:R2:W-:Y:S04]  /*0690*/  @!P0 STG.E desc[UR12][R12.64], R21 ;  /* 0x000000150c008986 */ /* 0x0005e8000c10190c */
[----:B------:R-:W3:Y:S04]  /*06a0*/  @!P1 LDG.E R6, desc[UR12][R6.64] ;  /* 0x0000000c06069981 */ /* 0x000ee8000c1e1900 */
[----:B-1----:R-:W3:Y:S01]  /*06b0*/  @!P1 LDG.E R11, desc[UR12][R16.64] ;  /* 0x0000000c100b9981 */ /* 0x002ee2000c1e1900 */
[----:B------:R-:W-:Y:S01]  /*06c0*/  IADD3 R27, PT, PT, R27, R0, RZ ;  /* 0x000000001b1b7210 */ /* 0x000fe20007ffe0ff */
[----:B------:R-:W-:Y:S01]  /*06d0*/  UIADD3 UR5, UPT, UPT, UR5, 0x8, URZ ;  /* 0x0000000805057890 */ /* 0x000fe2000fffe0ff */
[----:B------:R-:W-:Y:S02]  /*06e0*/  BSSY.RECONVERGENT B0, `(.L_x_3) ;  /* 0x000000e000007945 */ /* 0x000fe40003800200 */
[----:B------:R-:W-:Y:S01]  /*06f0*/  LOP3.LUT P0, RZ, R27, UR8, RZ, 0xc0, !PT ;  /* 0x000000081bff7c12 */ /* 0x000fe2000f80c0ff */
[----:B------:R-:W-:Y:S01]  /*0700*/  UISETP.NE.AND UP1, UPT, UR5, UR7, UPT ;  /* 0x000000070500728c */ /* 0x000fe2000bf25270 */
[----:B---3--:R-:W-:-:S05]  /*0710*/  @!P1 IMAD.IADD R11, R6, 0x1, R11 ;  /* 0x00000001060b9824 */ /* 0x008fca00078e020b */
[----:B------:R2:W-:Y:S06]  /*0720*/  @!P1 STG.E desc[UR12][R16.64], R11 ;  /* 0x0000000b10009986 */ /* 0x0005ec000c10190c */
[----:B------:R-:W-:Y:S05]  /*0730*/  @P0 BRA `(.L_x_4) ;  /* 0x0000000000200947 */ /* 0x000fea0003800000 */
[----:B--2---:R-:W-:-:S05]  /*0740*/  VIADD R11, R27, 0xffffffff ;  /* 0xffffffff1b0b7836 */ /* 0x004fca0000000000 */
[C---:B------:R-:W-:Y:S01]  /*0750*/  LOP3.LUT R7, R11.reuse, UR9, RZ, 0x3c, !PT ;  /* 0x000000090b077c12 */ /* 0x040fe2000f8e3cff */
[----:B0-----:R-:W-:-:S04]  /*0760*/  IMAD.WIDE.U32 R10, R11, 0x4, R4 ;  /* 0x000000040b0a7825 */ /* 0x001fc800078e0004 */
[----:B------:R-:W-:Y:S01]  /*0770*/  IMAD.WIDE.U32 R6, R7, 0x4, R4 ;  /* 0x0000000407067825 */ /* 0x000fe200078e0004 */
[----:B------:R-:W2:Y:S05]  /*0780*/  LDG.E R13, desc[UR12][R10.64] ;  /* 0x0000000c0a0d7981 */ /* 0x000eaa000c1e1900 */
[----:B------:R-:W2:Y:S02]  /*0790*/  LDG.E R6, desc[UR12][R6.64] ;  /* 0x0000000c06067981 */ /* 0x000ea4000c1e1900 */
[----:B--2---:R-:W-:-:S05]  /*07a0*/  IADD3 R13, PT, PT, R6, R13, RZ ;  /* 0x0000000d060d7210 */ /* 0x004fca0007ffe0ff */
[----:B------:R1:W-:Y:S02]  /*07b0*/  STG.E desc[UR12][R10.64], R13 ;  /* 0x0000000d0a007986 */ /* 0x0003e4000c10190c */
.L_x_4:
[----:B------:R-:W-:Y:S05]  /*07c0*/  BSYNC.RECONVERGENT B0 ;  /* 0x0000000000007941 */ /* 0x000fea0003800200 */
.L_x_3:
[----:B------:R-:W-:Y:S05]  /*07d0*/  BRA.U UP1, `(.L_x_5) ;  /* 0xfffffff901887547 */ /* 0x000fea000b83ffff */
[----:B------:R-:W-:-:S05]  /*07e0*/  UMOV UR5, UR7 ;  /* 0x0000000700057c82 */ /* 0x000fca0008000000 */
.L_x_2:
[----:B------:R-:W-:-:S09]  /*07f0*/  UISETP.NE.AND UP1, UPT, UR10, URZ, UPT ;  /* 0x000000ff0a00728c */ /* 0x000fd2000bf25270 */
[----:B------:R-:W-:Y:S05]  /*0800*/  BRA.U !UP1, `(.L_x_1) ;  /* 0x0000000509747547 */ /* 0x000fea000b800000 */
[----:B------:R-:W-:Y:S01]  /*0810*/  UISETP.NE.AND UP1, UPT, UR11, URZ, UPT ;  /* 0x000000ff0b00728c */ /* 0x000fe2000bf25270 */
[----:B------:R-:W-:Y:S10]  /*0820*/  BRA.U !UP0, `(.L_x_6) ;  /* 0x0000000108b87547 */ /* 0x000ff4000b800000 */
[----:B0-----:R-:W-:-:S04]  /*0830*/  IMAD R5, R0, UR5, RZ ;  /* 0x0000000500057c24 */ /* 0x001fc8000f8e02ff */
[----:B------:R-:W-:-:S05]  /*0840*/  IMAD.IADD R15, R2, 0x1, R5 ;  /* 0x00000001020f7824 */ /* 0x000fca00078e0205 */
[----:B------:R-:W-:-:S13]  /*0850*/  LOP3.LUT P1, RZ, R15, UR8, RZ, 0xc0, !PT ;  /* 0x000000080fff7c12 */ /* 0x000fda000f82c0ff */
[----:B-12---:R-:W0:Y:S01]  /*0860*/  @!P1 LDC.64 R10, c[0x0][0x390] ;  /* 0x0000e400ff0a9b82 */ /* 0x006e220000000a00 */
[----:B------:R-:W-:-:S04]  /*0870*/  @!P1 IADD3 R5, PT, PT, R3, R5, RZ ;  /* 0x0000000503059210 */ /* 0x000fc80007ffe0ff */
[C---:B------:R-:W-:Y:S01]  /*0880*/  @!P1 LOP3.LUT R7, R5.reuse, UR9, RZ, 0x3c, !PT ;  /* 0x0000000905079c12 */ /* 0x040fe2000f8e3cff */
[----:B0-----:R-:W-:-:S04]  /*0890*/  @!P1 IMAD.WIDE.U32 R4, R5, 0x4, R10 ;  /* 0x0000000405049825 */ /* 0x001fc800078e000a */
[----:B------:R-:W-:Y:S01]  /*08a0*/  @!P1 IMAD.WIDE.U32 R10, R7, 0x4, R10 ;  /* 0x00000004070a9825 */ /* 0x000fe200078e000a */
[----:B------:R-:W2:Y:S05]  /*08b0*/  @!P1 LDG.E R13, desc[UR12][R4.64] ;  /* 0x0000000c040d9981 */ /* 0x000eaa000c1e1900 */
[----:B------:R-:W2:Y:S01]  /*08c0*/  @!P1 LDG.E R10, desc[UR12][R10.64] ;  /* 0x0000000c0a0a9981 */ /* 0x000ea2000c1e1900 */
[----:B------:R-:W-:-:S05]  /*08d0*/  IMAD.IADD R21, R15, 0x1, R0 ;  /* 0x000000010f157824 */ /* 0x000fca00078e0200 */
[----:B------:R-:W-:-:S13]  /*08e0*/  LOP3.LUT P0, RZ, R21, UR8, RZ, 0xc0, !PT ;  /* 0x0000000815ff7c12 */ /* 0x000fda000f80c0ff */
[----:B------:R-:W0:Y:S01]  /*08f0*/  @!P0 LDC.64 R6, c[0x0][0x390] ;  /* 0x0000e400ff068b82 */ /* 0x000e220000000a00 */
[----:B------:R-:W-:-:S04]  /*0900*/  @!P0 IADD3 R15, PT, PT, R21, -0x1, RZ ;  /* 0xffffffff150f8810 */ /* 0x000fc80007ffe0ff */
[----:B------:R-:W-:Y:S02]  /*0910*/  @!P0 LOP3.LUT R19, R15, UR9, RZ, 0x3c, !PT ;  /* 0x000000090f138c12 */ /* 0x000fe4000f8e3cff */
[----:B------:R-:W-:Y:S01]  /*0920*/  IADD3 R25, PT, PT, R21, R0, RZ ;  /* 0x0000000015197210 */ /* 0x000fe20007ffe0ff */
[----:B--2---:R-:W-:Y:S02]  /*0930*/  @!P1 IMAD.IADD R17, R10, 0x1, R13 ;  /* 0x000000010a119824 */ /* 0x004fe400078e020d */
[----:B0-----:R-:W-:-:S03]  /*0940*/  @!P0 IMAD.WIDE.U32 R12, R19, 0x4, R6 ;  /* 0x00000004130c8825 */ /* 0x001fc600078e0006 */
[----:B------:R0:W-:Y:S01]  /*0950*/  @!P1 STG.E desc[UR12][R4.64], R17 ;  /* 0x0000001104009986 */ /* 0x0001e2000c10190c */
[----:B------:R-:W-:-:S03]  /*0960*/  @!P0 IMAD.WIDE.U32 R6, R15, 0x4, R6 ;  /* 0x000000040f068825 */ /* 0x000fc600078e0006 */
[----:B------:R-:W2:Y:S04]  /*0970*/  @!P0 LDG.E R12, desc[UR12][R12.64] ;  /* 0x0000000c0c0c8981 */ /* 0x000ea8000c1e1900 */
[----:B------:R-:W2:Y:S01]  /*0980*/  @!P0 LDG.E R15, desc[UR12][R6.64] ;  /* 0x0000000c060f8981 */ /* 0x000ea2000c1e1900 */
[----:B------:R-:W-:-:S13]  /*0990*/  LOP3.LUT P1, RZ, R25, UR8, RZ, 0xc0, !PT ;  /* 0x0000000819ff7c12 */ /* 0x000fda000f82c0ff */
[----:B------:R-:W1:Y:S01]  /*09a0*/  @!P1 LDC.64 R10, c[0x0][0x390] ;  /* 0x0000e400ff0a9b82 */ /* 0x000e620000000a00 */
[----:B------:R-:W-:-:S05]  /*09b0*/  @!P1 VIADD R21, R25, 0xffffffff ;  /* 0xffffffff19159836 */ /* 0x000fca0000000000 */
[----:B------:R-:W-:Y:S02]  /*09c0*/  @!P1 LOP3.LUT R23, R21, UR9, RZ, 0x3c, !PT ;  /* 0x0000000915179c12 */ /* 0x000fe4000f8e3cff */
[----:B--2---:R-:W-:-:S03]  /*09d0*/  @!P0 IADD3 R19, PT, PT, R12, R15, RZ ;  /* 0x0000000f0c138210 */ /* 0x004fc60007ffe0ff */
[----:B-1----:R-:W-:-:S04]  /*09e0*/  @!P1 IMAD.WIDE.U32 R14, R23, 0x4, R10 ;  /* 0x00000004170e9825 */ /* 0x002fc800078e000a */
[----:B------:R-:W-:Y:S01]  /*09f0*/  @!P1 IMAD.WIDE.U32 R10, R21, 0x4, R10 ;  /* 0x00000004150a9825 */ /* 0x000fe200078e000a */
[----:B------:R1:W-:Y:S04]  /*0a00*/  @!P0 STG.E desc[UR12][R6.64], R19 ;  /* 0x0000001306008986 */ /* 0x0003e8000c10190c */
[----:B------:R-:W2:Y:S04]  /*0a10*/  @!P1 LDG.E R14, desc[UR12][R14.64] ;  /* 0x0000000c0e0e9981 */ /* 0x000ea8000c1e1900 */
[----:B0-----:R-:W2:Y:S01]  /*0a20*/  @!P1 LDG.E R5, desc[UR12][R10.64] ;  /* 0x0000000c0a059981 */ /* 0x001ea2000c1e1900 */
[----:B------:R-:W-:-:S05]  /*0a30*/  IMAD.IADD R21, R25, 0x1, R0 ;  /* 0x0000000119157824 */ /* 0x000fca00078e0200 */
[----:B------:R-:W-:-:S13]  /*0a40*/  LOP3.LUT P0, RZ, R21, UR8, RZ, 0xc0, !PT ;  /* 0x0000000815ff7c12 */ /* 0x000fda000f80c0ff */
[----:B------:R-:W0:Y:S01]  /*0a50*/  @!P0 LDC.64 R12, c[0x0][0x390] ;  /* 0x0000e400ff0c8b82 */ /* 0x000e220000000a00 */
[----:B------:R-:W-:-:S04]  /*0a60*/  @!P0 IADD3 R21, PT, PT, R21, -0x1, RZ ;  /* 0xffffffff15158810 */ /* 0x000fc80007ffe0ff */
[----:B------:R-:W-:Y:S01]  /*0a70*/  @!P0 LOP3.LUT R23, R21, UR9, RZ, 0x3c, !PT ;  /* 0x0000000915178c12 */ /* 0x000fe2000f8e3cff */
[----:B--2---:R-:W-:-:S04]  /*0a80*/  @!P1 IMAD.IADD R17, R14, 0x1, R5 ;  /* 0x000000010e119824 */ /* 0x004fc800078e0205 */
[--C-:B0-----:R-:W-:Y:S01]  /*0a90*/  @!P0 IMAD.WIDE.U32 R4, R23, 0x4, R12.reuse ;  /* 0x0000000417048825 */ /* 0x101fe200078e000c */
[----:B------:R3:W-:Y:S03]  /*0aa0*/  @!P1 STG.E desc[UR12][R10.64], R17 ;  /* 0x000000110a009986 */ /* 0x0007e6000c10190c */
[----:B------:R-:W-:Y:S02]  /*0ab0*/  @!P0 IMAD.WIDE.U32 R12, R21, 0x4, R12 ;  /* 0x00000004150c8825 */ /* 0x000fe400078e000c */
[----:B------:R-:W2:Y:S04]  /*0ac0*/  @!P0 LDG.E R4, desc[UR12][R4.64] ;  /* 0x0000000c04048981 */ /* 0x000ea8000c1e1900 */
[----:B-1----:R-:W2:Y:S01]  /*0ad0*/  @!P0 LDG.E R7, desc[UR12][R12.64] ;  /* 0x0000000c0c078981 */ /* 0x002ea2000c1e1900 */
[----:B------:R-:W-:Y:S01]  /*0ae0*/  UIADD3 UR5, UPT, UPT, UR5, 0x4, URZ ;  /* 0x0000000405057890 */ /* 0x000fe2000fffe0ff */
[----:B--2---:R-:W-:-:S05]  /*0af0*/  @!P0 IADD3 R7, PT, PT, R4, R7, RZ ;  /* 0x0000000704078210 */ /* 0x004fca0007ffe0ff */
[----:B------:R3:W-:Y:S06]  /*0b00*/  @!P0 STG.E desc[UR12][R12.64], R7 ;  /* 0x000000070c008986 */ /* 0x0007ec000c10190c */
.L_x_6:
[----:B------:R-:W-:Y:S05]  /*0b10*/  BRA.U !UP1, `(.L_x_1) ;  /* 0x0000000109b07547 */ /* 0x000fea000b800000 */
[----:B------:R-:W4:Y:S01]  /*0b20*/  LDCU UR15, c[0x0][0x388] ;  /* 0x00007100ff0f77ac */ /* 0x000f220008000800 */
[----:B------:R-:W-:Y:S02]  /*0b30*/  UISETP.NE.AND UP1, UPT, UR11, 0x1, UPT ;  /* 0x000000010b00788c */ /* 0x000fe4000bf25270 */
[----:B----4-:R-:W-:-:S07]  /*0b40*/  ULOP3.LUT UP2, URZ, UR15, 0x1, URZ, 0xc0, !UPT ;  /* 0x000000010fff7892 */ /* 0x010fce000f84c0ff */
[----:B------:R-:W-:Y:S05]  /*0b50*/  BRA.U !UP1, `(.L_x_7) ;  /* 0x0000000109607547 */ /* 0x000fea000b800000 */
[----:B0-----:R-:W-:-:S04]  /*0b60*/  IMAD R5, R0, UR5, RZ ;  /* 0x0000000500057c24 */ /* 0x001fc8000f8e02ff */
[----:B-123--:R-:W-:-:S05]  /*0b70*/  IMAD.IADD R13, R2, 0x1, R5 ;  /* 0x00000001020d7824 */ /* 0x00efca00078e0205 */
[----:B------:R-:W-:-:S13]  /*0b80*/  LOP3.LUT P0, RZ, R13, UR8, RZ, 0xc0, !PT ;  /* 0x000000080dff7c12 */ /* 0x000fda000f80c0ff */
[----:B------:R-:W0:Y:S01]  /*0b90*/  @!P0 LDC.64 R6, c[0x0][0x390] ;  /* 0x0000e400ff068b82 */ /* 0x000e220000000a00 */
[----:B------:R-:W-:-:S04]  /*0ba0*/  @!P0 IADD3 R5, PT, PT, R3, R5, RZ ;  /* 0x0000000503058210 */ /* 0x000fc80007ffe0ff */
[C---:B------:R-:W-:Y:S01]  /*0bb0*/  @!P0 LOP3.LUT R11, R5.reuse, UR9, RZ, 0x3c, !PT ;  /* 0x00000009050b8c12 */ /* 0x040fe2000f8e3cff */
[----:B0-----:R-:W-:-:S04]  /*0bc0*/  @!P0 IMAD.WIDE.U32 R4, R5, 0x4, R6 ;  /* 0x0000000405048825 */ /* 0x001fc800078e0006 */
[----:B------:R-:W-:Y:S02]  /*0bd0*/  @!P0 IMAD.WIDE.U32 R6, R11, 0x4, R6 ;  /* 0x000000040b068825 */ /* 0x000fe400078e0006 */
[----:B------:R-:W2:Y:S04]  /*0be0*/  @!P0 LDG.E R11, desc[UR12][R4.64] ;  /* 0x0000000c040b8981 */ /* 0x000ea8000c1e1900 */
[----:B------:R-:W2:Y:S01]  /*0bf0*/  @!P0 LDG.E R6, desc[UR12][R6.64] ;  /* 0x0000000c06068981 */ /* 0x000ea2000c1e1900 */
        /* <DEDUP_REMOVED lines=10> */
[----:B------:R-:W2:Y:S01]  /*0ca0*/  @!P1 LDG.E R7, desc[UR12][R12.64] ;  /* 0x0000000c0c079981 */ /* 0x000ea2000c1e1900 */
[----:B------:R-:W-:Y:S01]  /*0cb0*/  UIADD3 UR5, UPT, UPT, UR5, 0x2, URZ ;  /* 0x0000000205057890 */ /* 0x000fe2000fffe0ff */
[----:B--2---:R-:W-:-:S05]  /*0cc0*/  @!P1 IADD3 R7, PT, PT, R10, R7, RZ ;  /* 0x000000070a079210 */ /* 0x004fca0007ffe0ff */
[----:B------:R4:W-:Y:S06]  /*0cd0*/  @!P1 STG.E desc[UR12][R12.64], R7 ;  /* 0x000000070c009986 */ /* 0x0009ec000c10190c */
.L_x_7:
[----:B------:R-:W-:Y:S05]  /*0ce0*/  BRA.U !UP2, `(.L_x_1) ;  /* 0x000000010a3c7547 */ /* 0x000fea000b800000 */
[----:B---34-:R-:W-:Y:S01]  /*0cf0*/  IMAD R7, R0, UR5, RZ ;  /* 0x0000000500077c24 */ /* 0x018fe2000f8e02ff */
[----:B------:R-:W-:Y:S03]  /*0d00*/  BSSY.RECONVERGENT B0, `(.L_x_1) ;  /* 0x000000d000007945 */ /* 0x000fe60003800200 */
[----:B0-----:R-:W-:-:S05]  /*0d10*/  IMAD.IADD R4, R2, 0x1, R7 ;  /* 0x0000000102047824 */ /* 0x001fca00078e0207 */
[----:B------:R-:W-:-:S13]  /*0d20*/  LOP3.LUT P0, RZ, R4, UR8, RZ, 0xc0, !PT ;  /* 0x0000000804ff7c12 */ /* 0x000fda000f80c0ff */
[----:B------:R-:W-:Y:S05]  /*0d30*/  @P0 BRA `(.L_x_8) ;  /* 0x0000000000240947 */ /* 0x000fea0003800000 */
[----:B------:R-:W0:Y:S01]  /*0d40*/  LDC.64 R4, c[0x0][0x390] ;  /* 0x0000e400ff047b82 */ /* 0x000e220000000a00 */
[----:B------:R-:W-:-:S04]  /*0d50*/  IADD3 R7, PT, PT, R3, R7, RZ ;  /* 0x0000000703077210 */ /* 0x000fc80007ffe0ff */
[C---:B-12---:R-:W-:Y:S01]  /*0d60*/  LOP3.LUT R11, R7.reuse, UR9, RZ, 0x3c, !PT ;  /* 0x00000009070b7c12 */ /* 0x046fe2000f8e3cff */
[----:B0-----:R-:W-:-:S04]  /*0d70*/  IMAD.WIDE.U32 R6, R7, 0x4, R4 ;  /* 0x0000000407067825 */ /* 0x001fc800078e0004 */
[----:B------:R-:W-:Y:S02]  /*0d80*/  IMAD.WIDE.U32 R4, R11, 0x4, R4 ;  /* 0x000000040b047825 */ /* 0x000fe400078e0004 */
[----:B------:R-:W2:Y:S04]  /*0d90*/  LDG.E R11, desc[UR12][R6.64] ;  /* 0x0000000c060b7981 */ /* 0x000ea8000c1e1900 */
[----:B------:R-:W2:Y:S02]  /*0da0*/  LDG.E R4, desc[UR12][R4.64] ;  /* 0x0000000c04047981 */ /* 0x000ea4000c1e1900 */
[----:B--2---:R-:W-:-:S05]  /*0db0*/  IMAD.IADD R11, R4, 0x1, R11 ;  /* 0x00000001040b7824 */ /* 0x004fca00078e020b */
[----:B------:R0:W-:Y:S02]  /*0dc0*/  STG.E desc[UR12][R6.64], R11 ;  /* 0x0000000b06007986 */ /* 0x0001e4000c10190c */
.L_x_8:
[----:B------:R-:W-:Y:S05]  /*0dd0*/  BSYNC.RECONVERGENT B0 ;  /* 0x0000000000007941 */ /* 0x000fea0003800200 */
.L_x_1:
[----:B0-----:R-:W0:Y:S01]  /*0de0*/  LDC R6, c[0x0][0x384] ;  /* 0x0000e100ff067b82 */ /* 0x001e220000000800 */
[----:B------:R-:W-:-:S07]  /*0df0*/  UIADD3 UR4, UPT, UPT, UR4, 0x1, URZ ;  /* 0x0000000104047890 */ /* 0x000fce000fffe0ff */
[----:B------:R-:W-:Y:S01]  /*0e00*/  BAR.SYNC.DEFER_BLOCKING 0x0 ;  /* 0x0000000000007b1d */ /* 0x000fe20000010000 */
[----:B0-----:R-:W-:-:S13]  /*0e10*/  ISETP.NE.AND P0, PT, R6, UR4, PT ;  /* 0x0000000406007c0c */ /* 0x001fda000bf05270 */
[----:B------:R-:W-:Y:S05]  /*0e20*/  @P0 BRA `(.L_x_9) ;  /* 0xfffffff000c00947 */ /* 0x000fea000383ffff */
.L_x_0:
[----:B------:R-:W-:Y:S02]  /*0e30*/  ISETP.NE.AND P0, PT, R3, RZ, PT ;  /* 0x000000ff0300720c */ /* 0x000fe40003f05270 */
[----:B------:R-:W-:-:S11]  /*0e40*/  ISETP.GE.AND P1, PT, R6, 0x1, PT ;  /* 0x000000010600780c */ /* 0x000fd60003f26270 */
[----:B---34-:R-:W0:Y:S08]  /*0e50*/  @!P0 LDC R7, c[0x0][0x380] ;  /* 0x0000e000ff078b82 */ /* 0x018e300000000800 */
[----:B------:R-:W0:Y:S02]  /*0e60*/  @!P0 LDC.64 R4, c[0x0][0x390] ;  /* 0x0000e400ff048b82 */ /* 0x000e240000000a00 */
[----:B0-----:R-:W-:-:S05]  /*0e70*/  @!P0 IMAD.WIDE R4, R7, 0x4, R4 ;  /* 0x0000000407048825 */ /* 0x001fca00078e0204 */
[----:B------:R0:W-:Y:S01]  /*0e80*/  @!P0 STG.E desc[UR12][R4.64+-0x4], RZ ;  /* 0xfffffcff04008986 */ /* 0x0001e2000c10190c */
[----:B------:R-:W-:Y:S05]  /*0e90*/  @!P1 EXIT ;  /* 0x000000000000994d */ /* 0x000fea0003800000 */
[----:B------:R-:W-:Y:S02]  /*0ea0*/  UIADD3 UR4, UPT, UPT, UR14, 0x2, URZ ;  /* 0x000000020e047890 */ /* 0x000fe4000fffe0ff */
[----:B------:R-:W-:Y:S01]  /*0eb0*/  IMAD R2, R0, UR14, R0 ;  /* 0x0000000e00027c24 */ /* 0x000fe2000f8e0200 */
[----:B------:R-:W-:Y:S02]  /*0ec0*/  UIADD3 UR5, UPT, UPT, UR14, 0x3, URZ ;  /* 0x000000030e057890 */ /* 0x000fe4000fffe0ff */
[----:B------:R-:W-:Y:S02]  /*0ed0*/  UIADD3 UR7, UPT, UPT, UR14, 0x4, URZ ;  /* 0x000000040e077890 */ /* 0x000fe4000fffe0ff */
[----:B------:R-:W-:Y:S01]  /*0ee0*/  UIADD3 UR8, UPT, UPT, UR14, 0x5, URZ ;  /* 0x000000050e087890 */ /* 0x000fe2000fffe0ff */
[----:B------:R-:W-:Y:S01]  /*0ef0*/  IADD3 R2, PT, PT, R2, R9, RZ ;  /* 0x0000000902027210 */ /* 0x000fe20007ffe0ff */
[----:B------:R-:W-:Y:S01]  /*0f00*/  UIADD3 UR9, UPT, UPT, UR14, 0x6, URZ ;  /* 0x000000060e097890 */ /* 0x000fe2000fffe0ff */
[C-C-:B0-----:R-:W-:Y:S01]  /*0f10*/  IMAD R4, R0.reuse, UR4, R9.reuse ;  /* 0x0000000400047c24 */ /* 0x141fe2000f8e0209 */
[----:B------:R-:W-:Y:S01]  /*0f20*/  UIADD3 UR10, UPT, UPT, UR14, 0x7, URZ ;  /* 0x000000070e0a7890 */ /* 0x000fe2000fffe0ff */
[----:B------:R-:W-:-:S02]  /*0f30*/  IMAD R5, R0, UR5, R9 ;  /* 0x0000000500057c24 */ /* 0x000fc4000f8e0209 */
[C-C-:B------:R-:W-:Y:S02]  /*0f40*/  IMAD R6, R0.reuse, UR7, R9.reuse ;  /* 0x0000000700067c24 */ /* 0x140fe4000f8e0209 */
[C-C-:B------:R-:W-:Y:S02]  /*0f50*/  IMAD R7, R0.reuse, UR8, R9.reuse ;  /* 0x0000000800077c24 */ /* 0x140fe4000f8e0209 */
[C-C-:B------:R-:W-:Y:S02]  /*0f60*/  IMAD R8, R0.reuse, UR9, R9.reuse ;  /* 0x0000000900087c24 */ /* 0x140fe4000f8e0209 */
[----:B------:R-:W-:-:S07]  /*0f70*/  IMAD R9, R0, UR10, R9 ;  /* 0x0000000a00097c24 */ /* 0x000fce000f8e0209 */
.L_x_18:
[----:B0-----:R-:W0:Y:S01]  /*0f80*/  LDCU UR4, c[0x0][0x388] ;  /* 0x00007100ff0477ac */ /* 0x001e220008000800 */
[----:B------:R-:W-:Y:S01]  /*0f90*/  UMOV UR5, UR6 ;  /* 0x0000000600057c82 */ /* 0x000fe20008000000 */
[----:B------:R-:W-:Y:S02]  /*0fa0*/  UIADD3 UR6, UPT, UPT, UR6, -0x1, URZ ;  /* 0xffffffff06067890 */ /* 0x000fe4000fffe0ff */
[----:B0-----:R-:W-:-:S09]  /*0fb0*/  UISETP.GE.AND UP0, UPT, UR4, 0x1, UPT ;  /* 0x000000010400788c */ /* 0x001fd2000bf06270 */
[----:B-1----:R-:W-:Y:S05]  /*0fc0*/  BRA.U !UP0, `(.L_x_10) ;  /* 0x0000000d08e07547 */ /* 0x002fea000b800000 */
[----:B------:R-:W-:Y:S01]  /*0fd0*/  UISETP.GE.U32.AND UP0, UPT, UR4, 0x8, UPT ;  /* 0x000000080400788c */ /* 0x000fe2000bf06070 */
[----:B------:R-:W-:Y:S02]  /*0fe0*/  UMOV UR7, 0x1 ;  /* 0x0000000100077882 */ /* 0x000fe40000000000 */
[----:B------:R-:W-:Y:S01]  /*0ff0*/  UMOV UR4, URZ ;  /* 0x000000ff00047c82 */ /* 0x000fe20008000000 */
[----:B------:R-:W-:-:S05]  /*1000*/  USHF.L.U32 UR7, UR7, UR6, URZ ;  /* 0x0000000607077299 */ /* 0x000fca00080006ff */
[----:B------:R-:W-:Y:S07]  /*1010*/  BRA.U !UP0, `(.L_x_11) ;  /* 0x0000000508f07547 */ /* 0x000fee000b800000 */
[----:B------:R-:W0:Y:S01]  /*1020*/  LDCU UR4, c[0x0][0x388] ;  /* 0x00007100ff0477ac */ /* 0x000e220008000800 */
[----:B------:R-:W-:Y:S01]  /*1030*/  IMAD.MOV R22, RZ, RZ, -R3 ;  /* 0x000000ffff167224 */ /* 0x000fe200078e0a03 */
[----:B-12---:R-:W-:Y:S01]  /*1040*/  MOV R11, R3 ;  /* 0x00000003000b7202 */ /* 0x006fe20000000f00 */
[----:B------:R-:W-:Y:S01]  /*1050*/  IMAD.MOV.U32 R25, RZ, RZ, R9 ;  /* 0x000000ffff197224 */ /* 0x000fe200078e0009 */
[----:B------:R-:W-:Y:S01]  /*1060*/  MOV R27, R8 ;  /* 0x00000008001b7202 */ /* 0x000fe20000000f00 */
[----:B------:R-:W-:Y:S01]  /*1070*/  IMAD.MOV.U32 R29, RZ, RZ, R7 ;  /* 0x000000ffff1d7224 */ /* 0x000fe200078e0007 */
[----:B------:R-:W-:Y:S01]  /*1080*/  MOV R10, R6 ;  /* 0x00000006000a7202 */ /* 0x000fe20000000f00 */
[----:B------:R-:W-:Y:S01]  /*1090*/  IMAD.MOV.U32 R12, RZ, RZ, R5 ;  /* 0x000000ffff0c7224 */ /* 0x000fe200078e0005 */
[----:B------:R-:W-:Y:S01]  /*10a0*/  MOV R23, R4 ;  /* 0x0000000400177202 */ /* 0x000fe20000000f00 */
[----:B------:R-:W-:Y:S01]  /*10b0*/  IMAD.MOV.U32 R13, RZ, RZ, R2 ;  /* 0x000000ffff0d7224 */ /* 0x000fe200078e0002 */
[----:B0-----:R-:W-:-:S04]  /*10c0*/  ULOP3.LUT UR4, UR4, 0x7ffffff8, URZ, 0xc0, !UPT ;  /* 0x7ffffff804047892 */ /* 0x001fc8000f8ec0ff */
[----:B------:R-:W-:-:S12]  /*10d0*/  UIADD3 UR4, UPT, UPT, -UR4, URZ, URZ ;  /* 0x000000ff04047290 */ /* 0x000fd8000fffe1ff */
.L_x_12:
[----:B------:R-:W-:Y:S01]  /*10e0*/  UMOV UR8, 0xffffffff ;  /* 0xffffffff00087882 */ /* 0x000fe20000000000 */
[----:B------:R-:W-:Y:S01]  /*10f0*/  IADD3 R21, PT, PT, R22, 0x7ffffffe, RZ ;  /* 0x7ffffffe16157810 */ /* 0x000fe20007ffe0ff */
[----:B------:R-:W-:-:S06]  /*1100*/  USHF.L.U32 UR8, UR8, UR5, URZ ;  /* 0x0000000508087299 */ /* 0x000fcc00080006ff */
[----:B------:R-:W-:-:S04]  /*1110*/  LOP3.LUT R14, R21, UR8, RZ, 0xfc, !PT ;  /* 0x00000008150e7c12 */ /* 0x000fc8000f8efcff */
[----:B------:R-:W-:-:S13]  /*1120*/  ISETP.NE.AND P1, PT, R14, -0x1, PT ;  /* 0xffffffff0e00780c */ /* 0x000fda0003f25270 */
[----:B0-----:R-:W0:Y:S01]  /*1130*/  @!P1 LDC.64 R14, c[0x0][0x390] ;  /* 0x0000e400ff0e9b82 */ /* 0x001e220000000a00 */
[C---:B------:R-:W-:Y:S01]  /*1140*/  @!P1 LOP3.LUT R19, R11.reuse, UR7, RZ, 0x3c, !PT ;  /* 0x000000070b139c12 */ /* 0x040fe2000f8e3cff */
[----:B0-----:R-:W-:-:S04]  /*1150*/  @!P1 IMAD.WIDE.U32 R16, R11, 0x4, R14 ;  /* 0x000000040b109825 */ /* 0x001fc800078e000e */
[----:B------:R-:W-:Y:S01]  /*1160*/  @!P1 IMAD.WIDE.U32 R14, R19, 0x4, R14 ;  /* 0x00000004130e9825 */ /* 0x000fe200078e000e */
[----:B------:R-:W2:Y:S04]  /*1170*/  @!P1 LDG.E R26, desc[UR12][R16.64] ;  /* 0x0000000c101a9981 */ /* 0x000ea8000c1e1900 */
[----:B------:R-:W2:Y:S01]  /*1180*/  @!P1 LDG.E R19, desc[UR12][R14.64] ;  /* 0x0000000c0e139981 */ /* 0x000ea2000c1e1900 */
[----:B------:R-:W-:-:S05]  /*1190*/  IMAD.IADD R24, R21, 0x1, -R0 ;  /* 0x0000000115187824 */ /* 0x000fca00078e0a00 */
[----:B------:R-:W-:-:S04]  /*11a0*/  LOP3.LUT R18, R24, UR8, RZ, 0xfc, !PT ;  /* 0x0000000818127c12 */ /* 0x000fc8000f8efcff */
[----:B------:R-:W-:-:S13]  /*11b0*/  ISETP.NE.AND P0, PT, R18, -0x1, PT ;  /* 0xffffffff1200780c */ /* 0x000fda0003f05270 */
[C---:B------:R-:W-:Y:S02]  /*11c0*/  @!P0 LOP3.LUT R28, R13.reuse, UR7, RZ, 0x3c, !PT ;  /* 0x000000070d1c8c12 */ /* 0x040fe4000f8e3cff */
[----:B--2---:R-:W-:Y:S02]  /*11d0*/  @!P1 IADD3 R21, PT, PT, R26, R19, RZ ;  /* 0x000000131a159210 */ /* 0x004fe40007ffe0ff */
[----:B------:R-:W0:Y:S03]  /*11e0*/  @!P0 LDC.64 R18, c[0x0][0x390] ;  /* 0x0000e400ff128b82 */ /* 0x000e260000000a00 */
[----:B------:R0:W-:Y:S04]  /*11f0*/  @!P1 STG.E desc[UR12][R16.64], R21 ;  /* 0x0000001510009986 */ /* 0x0001e8000c10190c */
[----:B------:R1:W-:Y:S01]  /*1200*/  @!P1 STG.E desc[UR12][R14.64], R26 ;  /* 0x0000001a0e009986 */ /* 0x0003e2000c10190c */
[----:B0-----:R-:W-:-:S04]  /*1210*/  @!P0 IMAD.WIDE.U32 R20, R13, 0x4, R18 ;  /* 0x000000040d148825 */ /* 0x001fc800078e0012 */
[----:B------:R-:W-:Y:S02]  /*1220*/  @!P0 IMAD.WIDE.U32 R18, R28, 0x4, R18 ;  /* 0x000000041c128825 */ /* 0x000fe400078e0012 */
[----:B------:R-:W2:Y:S04]  /*1230*/  @!P0 LDG.E R28, desc[UR12][R20.64] ;  /* 0x0000000c141c8981 */ /* 0x000ea8000c1e1900 */
[----:B-1----:R-:W2:Y:S01]  /*1240*/  @!P0 LDG.E R15, desc[UR12][R18.64] ;  /* 0x0000000c120f8981 */ /* 0x002ea2000c1e1900 */
[----:B------:R-:W-:-:S05]  /*1250*/  IMAD.IADD R24, R24, 0x1, -R0 ;  /* 0x0000000118187824 */ /* 0x000fca00078e0a00 */
[----:B------:R-:W-:-:S04]  /*1260*/  LOP3.LUT R14, R24, UR8, RZ, 0xfc, !PT ;  /* 0x00000008180e7c12 */ /* 0x000fc8000f8efcff */
[----:B------:R-:W-:-:S13]  /*1270*/  ISETP.NE.AND P1, PT, R14, -0x1, PT ;  /* 0xffffffff0e00780c */ /* 0x000fda0003f25270 */
[----:B------:R-:W0:Y:S01]  /*1280*/  @!P1 LDC.64 R16, c[0x0][0x390] ;  /* 0x0000e400ff109b82 */ /* 0x000e220000000a00 */
[----:B------:R-:W-:Y:S01]  /*1290*/  @!P1 LOP3.LUT R26, R23, UR7, RZ, 0x3c, !PT ;  /* 0x00000007171a9c12 */ /* 0x000fe2000f8e3cff */
[----:B------:R-:W-:Y:S01]  /*12a0*/  IMAD.IADD R24, R24, 0x1, -R0 ;  /* 0x0000000118187824 */ /* 0x000fe200078e0a00 */
[----:B--2---:R-:W-:-:S05]  /*12b0*/  @!P0 IADD3 R15, PT, PT, R28, R15, RZ ;  /* 0x0000000f1c0f8210 */ /* 0x004fca0007ffe0ff */
[----:B------:R0:W-:Y:S04]  /*12c0*/  @!P0 STG.E desc[UR12][R20.64], R15 ;  /* 0x0000000f14008986 */ /* 0x0001e8000c10190c */
[----:B------:R1:W-:Y:S01]  /*12d0*/  @!P0 STG.E desc[UR12][R18.64], R28 ;  /* 0x0000001c12008986 */ /* 0x0003e2000c10190c */
[----:B0-----:R-:W-:-:S04]  /*12e0*/  @!P1 IMAD.WIDE.U32 R14, R23, 0x4, R16 ;  /* 0x00000004170e9825 */ /* 0x001fc800078e0010 */
[----:B------:R-:W-:Y:S02]  /*12f0*/  @!P1 IMAD.WIDE.U32 R16, R26, 0x4, R16 ;  /* 0x000000041a109825 */ /* 0x000fe400078e0010 */
[----:B------:R-:W2:Y:S04]  /*1300*/  @!P1 LDG.E R26, desc[UR12][R14.64] ;  /* 0x0000000c0e1a9981 */ /* 0x000ea8000c1e1900 */
[----:B-1----:R-:W2:Y:S01]  /*1310*/  @!P1 LDG.E R19, desc[UR12][R16.64] ;  /* 0x0000000c10139981 */ /* 0x002ea2000c1e1900 */
[----:B------:R-:W-:-:S04]  /*1320*/  LOP3.LUT R18, R24, UR8, RZ, 0xfc, !PT ;  /* 0x0000000818127c12 */ /* 0x000fc8000f8efcff */
[----:B------:R-:W-:-:S13]  /*1330*/  ISETP.NE.AND P0, PT, R18, -0x1, PT ;  /* 0xffffffff1200780c */ /* 0x000fda0003f05270 */
[----:B------:R-:W0:Y:S01]  /*1340*/  @!P0 LDC.64 R20, c[0x0][0x390] ;  /* 0x0000e400ff148b82 */ /* 0x000e220000000a00 */
[----:B------:R-:W-:Y:S02]  /*1350*/  @!P0 LOP3.LUT R28, R12, UR7, RZ, 0x3c, !PT ;  /* 0x000000070c1c8c12 */ /* 0x000fe4000f8e3cff */
[----:B--2---:R-:W-:-:S05]  /*1360*/  @!P1 IADD3 R19, PT, PT, R26, R19, RZ ;  /* 0x000000131a139210 */ /* 0x004fca0007ffe0ff */
[----:B------:R0:W-:Y:S04]  /*1370*/  @!P1 STG.E desc[UR12][R14.64], R19 ;  /* 0x000000130e009986 */ /* 0x0001e8000c10190c */
[----:B------:R1:W-:Y:S01]  /*1380*/  @!P1 STG.E desc[UR12][R16.64], R26 ;  /* 0x0000001a10009986 */ /* 0x0003e2000c10190c */
[----:B0-----:R-:W-:-:S04]  /*1390*/  @!P0 IMAD.WIDE.U32 R18, R12, 0x4, R20 ;  /* 0x000000040c128825 */ /* 0x001fc800078e0014 */
[----:B------:R-:W-:Y:S02]  /*13a0*/  @!P0 IMAD.WIDE.U32 R20, R28, 0x4, R20 ;  /* 0x000000041c148825 */ /* 0x000fe400078e0014 */
[----:B------:R-:W2:Y:S04]  /*13b0*/  @!P0 LDG.E R28, desc[UR12][R18.64] ;  /* 0x0000000c121c8981 */ /* 0x000ea8000c1e1900 */
[----:B------:R-:W2:Y:S01]  /*13c0*/  @!P0 LDG.E R15, desc[UR12][R20.64] ;  /* 0x0000000c140f8981 */ /* 0x000ea2000c1e1900 */
[----:B------:R-:W-:-:S05]  /*13d0*/  IMAD.IADD R24, R24, 0x1, -R0 ;  /* 0x0000000118187824 */ /* 0x000fca00078e0a00 */
[----:B------:R-:W-:-:S04]  /*13e0*/  LOP3.LUT R14, R24, UR8, RZ, 0xfc, !PT ;  /* 0x00000008180e7c12 */ /* 0x000fc8000f8efcff */
[----:B------:R-:W-:-:S13]  /*13f0*/  ISETP.NE.AND P1, PT, R14, -0x1, PT ;  /* 0xffffffff0e00780c */ /* 0x000fda0003f25270 */
[----:B-1----:R-:W-:Y:S02]  /*1400*/  @!P1 LOP3.LUT R26, R10, UR7, RZ, 0x3c, !PT ;  /* 0x000000070a1a9c12 */ /* 0x002fe4000f8e3cff */
[----:B--2---:R-:W-:-:S05]  /*1410*/  @!P0 IADD3 R15, PT, PT, R28, R15, RZ ;  /* 0x0000000f1c0f8210 */ /* 0x004fca0007ffe0ff */
[----:B------:R0:W-:Y:S04]  /*1420*/  @!P0 STG.E desc[UR12][R18.64], R15 ;  /* 0x0000000f12008986 */ /* 0x0001e8000c10190c */
[----:B------:R1:W-:Y:S01]  /*1430*/  @!P0 STG.E desc[UR12][R20.64], R28 ;  /* 0x0000001c14008986 */ /* 0x0003e2000c10190c */
[----:B0-----:R-:W0:Y:S02]  /*1440*/  @!P1 LDC.64 R14, c[0x0][0x390] ;  /* 0x0000e400ff0e9b82 */ /* 0x001e240000000a00 */
        /* <DEDUP_REMOVED lines=15> */
[----:B-1----:R-:W2:Y:S01]  /*1540*/  @!P0 LDG.E R15, desc[UR12][R18.64] ;  /* 0x0000000c120f8981 */ /* 0x002ea2000c1e1900 */
        /* <DEDUP_REMOVED lines=15> */
[----:B------:R-:W0:Y:S01]  /*1640*/  @!P0 LDC.64 R16, c[0x0][0x390] ;  /* 0x0000e400ff108b82 */ /* 0x000e220000000a00 */
[----:B-1----:R-:W-:-:S05]  /*1650*/  @!P0 LOP3.LUT R19, R25, UR7, RZ, 0x3c, !PT ;  /* 0x0000000719138c12 */ /* 0x002fca000f8e3cff */
[----:B0-----:R-:W-:-:S04]  /*1660*/  @!P0 IMAD.WIDE.U32 R18, R19, 0x4, R16 ;  /* 0x0000000413128825 */ /* 0x001fc800078e0010 */
[----:B------:R-:W-:Y:S01]  /*1670*/  @!P0 IMAD.WIDE.U32 R16, R25, 0x4, R16 ;  /* 0x0000000419108825 */ /* 0x000fe200078e0010 */
[----:B--2---:R-:W-:-:S05]  /*1680*/  @!P1 IADD3 R26, PT, PT, R24, R26, RZ ;  /* 0x0000001a181a9210 */ /* 0x004fca0007ffe0ff */
[----:B------:R-:W-:Y:S04]  /*1690*/  @!P1 STG.E desc[UR12][R20.64], R26 ;  /* 0x0000001a14009986 */ /* 0x000fe8000c10190c */
[----:B------:R0:W-:Y:S04]  /*16a0*/  @!P1 STG.E desc[UR12][R14.64], R24 ;  /* 0x000000180e009986 */ /* 0x0001e8000c10190c */
[----:B------:R-:W2:Y:S04]  /*16b0*/  @!P0 LDG.E R28, desc[UR12][R16.64] ;  /* 0x0000000c101c8981 */ /* 0x000ea8000c1e1900 */
[----:B0-----:R-:W2:Y:S01]  /*16c0*/  @!P0 LDG.E R15, desc[UR12][R18.64] ;  /* 0x0000000c120f8981 */ /* 0x001ea2000c1e1900 */
[----:B------:R-:W-:Y:S01]  /*16d0*/  UIADD3 UR4, UPT, UPT, UR4, 0x8, URZ ;  /* 0x0000000804047890 */ /* 0x000fe2000fffe0ff */
[C---:B------:R-:W-:Y:S01]  /*16e0*/  IMAD R22, R0.reuse, -0x8, R22 ;  /* 0xfffffff800167824 */ /* 0x040fe200078e0216 */
[C---:B------:R-:W-:Y:S01]  /*16f0*/  LEA R11, R0.reuse, R11, 0x3 ;  /* 0x0000000b000b7211 */ /* 0x040fe200078e18ff */
[C---:B------:R-:W-:Y:S01]  /*1700*/  IMAD R13, R0.reuse, 0x8, R13 ;  /* 0x00000008000d7824 */ /* 0x040fe200078e020d */
[----:B------:R-:W-:Y:S01]  /*1710*/  UISETP.NE.AND UP0, UPT, UR4, URZ, UPT ;  /* 0x000000ff0400728c */ /* 0x000fe2000bf05270 */
[C---:B------:R-:W-:Y:S01]  /*1720*/  LEA R23, R0.reuse, R23, 0x3 ;  /* 0x0000001700177211 */ /* 0x040fe200078e18ff */
[C---:B------:R-:W-:Y:S01]  /*1730*/  IMAD R12, R0.reuse, 0x8, R12 ;  /* 0x00000008000c7824 */ /* 0x040fe200078e020c */
[C---:B------:R-:W-:Y:S01]  /*1740*/  LEA R10, R0.reuse, R10, 0x3 ;  /* 0x0000000a000a7211 */ /* 0x040fe200078e18ff */
[C---:B------:R-:W-:Y:S01]  /*1750*/  IMAD R29, R0.reuse, 0x8, R29 ;  /* 0x00000008001d7824 */ /* 0x040fe200078e021d */
[C---:B------:R-:W-:Y:S01]  /*1760*/  LEA R27, R0.reuse, R27, 0x3 ;  /* 0x0000001b001b7211 */ /* 0x040fe200078e18ff */
[----:B------:R-:W-:-:S02]  /*1770*/  IMAD R25, R0, 0x8, R25 ;  /* 0x0000000800197824 */ /* 0x000fc400078e0219 */
[----:B--2---:R-:W-:-:S05]  /*1780*/  @!P0 IMAD.IADD R15, R28, 0x1, R15 ;  /* 0x000000011c0f8824 */ /* 0x004fca00078e020f */
[----:B------:R0:W-:Y:S04]  /*1790*/  @!P0 STG.E desc[UR12][R16.64], R15 ;  /* 0x0000000f10008986 */ /* 0x0001e8000c10190c */
[----:B------:R0:W-:Y:S01]  /*17a0*/  @!P0 STG.E desc[UR12][R18.64], R28 ;  /* 0x0000001c12008986 */ /* 0x0001e2000c10190c */
[----:B------:R-:W-:Y:S05]  /*17b0*/  BRA.U UP0, `(.L_x_12) ;  /* 0xfffffff900487547 */ /* 0x000fea000b83ffff */
[----:B------:R-:W1:Y:S02]  /*17c0*/  LDCU UR4, c[0x0][0x388] ;  /* 0x00007100ff0477ac */ /* 0x000e640008000800 */
[----:B-1----:R-:W-:-:S12]  /*17d0*/  ULOP3.LUT UR4, UR4, 0x7ffffff8, URZ, 0xc0, !UPT ;  /* 0x7ffffff804047892 */ /* 0x002fd8000f8ec0ff */
.L_x_11:
[----:B------:R-:W3:Y:S02]  /*17e0*/  LDCU UR9, c[0x0][0x388] ;  /* 0x00007100ff0977ac */ /* 0x000ee40008000800 */
[----:B---3--:R-:W-:-:S04]  /*17f0*/  ULOP3.LUT UR8, UR9, 0x7, URZ, 0xc0, !UPT ;  /* 0x0000000709087892 */ /* 0x008fc8000f8ec0ff */
[----:B------:R-:W-:-:S09]  /*1800*/  UISETP.NE.AND UP0, UPT, UR8, URZ, UPT ;  /* 0x000000ff0800728c */ /* 0x000fd2000bf05270 */
[----:B------:R-:W-:Y:S05]  /*1810*/  BRA.U !UP0, `(.L_x_10) ;  /* 0x0000000508cc7547 */ /* 0x000fea000b800000 */
[----:B------:R-:W-:Y:S01]  /*1820*/  UIADD3 UR8, UPT, UPT, UR8, -0x1, URZ ;  /* 0xffffffff08087890 */ /* 0x000fe2000fffe0ff */
[----:B------:R-:W-:-:S03]  /*1830*/  UMOV UR10, 0xffffffff ;  /* 0xffffffff000a7882 */ /* 0x000fc60000000000 */
[----:B------:R-:W-:Y:S02]  /*1840*/  UISETP.GE.U32.AND UP0, UPT, UR8, 0x3, UPT ;  /* 0x000000030800788c */ /* 0x000fe4000bf06070 */
[----:B------:R-:W-:-:S07]  /*1850*/  USHF.L.U32 UR10, UR10, UR5, URZ ;  /* 0x000000050a0a7299 */ /* 0x000fce00080006ff */
[----:B------:R-:W-:Y:S05]  /*1860*/  BRA.U !UP0, `(.L_x_13) ;  /* 0x0000000108e07547 */ /* 0x000fea000b800000 */
[----:B-12---:R-:W-:-:S05]  /*1870*/  IMAD R13, R0, UR4, R3 ;  /* 0x00000004000d7c24 */ /* 0x006fca000f8e0203 */
[----:B------:R-:W-:-:S04]  /*1880*/  IADD3 R10, PT, PT, -R13, 0x7ffffffe, RZ ;  /* 0x7ffffffe0d0a7810 */ /* 0x000fc80007ffe1ff */
        /* <DEDUP_REMOVED lines=8> */
[----:B------:R-:W-:-:S04]  /*1910*/  IADD3 R27, PT, PT, R13, R0, RZ ;  /* 0x000000000d1b7210 */ /* 0x000fc80007ffe0ff */
[----:B------:R-:W-:-:S04]  /*1920*/  IADD3 R11, PT, PT, -R27, 0x7ffffffe, RZ ;  /* 0x7ffffffe1b0b7810 */ /* 0x000fc80007ffe1ff */
[----:B------:R-:W-:-:S04]  /*1930*/  LOP3.LUT R11, R11, UR10, RZ, 0xfc, !PT ;  /* 0x0000000a0b0b7c12 */ /* 0x000fc8000f8efcff */
[----:B------:R-:W-:-:S13]  /*1940*/  ISETP.NE.AND P0, PT, R11, -0x1, PT ;  /* 0xffffffff0b00780c */ /* 0x000fda0003f05270 */
[----:B------:R-:W0:Y:S01]  /*1950*/  @!P0 LDC.64 R12, c[0x0][0x390] ;  /* 0x0000e400ff0c8b82 */ /* 0x000e220000000a00 */
[C---:B------:R-:W-:Y:S02]  /*1960*/  @!P0 LOP3.LUT R19, R27.reuse, UR7, RZ, 0x3c, !PT ;  /* 0x000000071b138c12 */ /* 0x040fe4000f8e3cff */
[----:B------:R-:W-:-:S04]  /*1970*/  IADD3 R22, PT, PT, R27, R0, RZ ;  /* 0x000000001b167210 */ /* 0x000fc80007ffe0ff */
[----:B------:R-:W-:Y:S01]  /*1980*/  IADD3 R18, PT, PT, -R22, 0x7ffffffe, RZ ;  /* 0x7ffffffe16127810 */ /* 0x000fe20007ffe1ff */
[----:B--2---:R-:W-:Y:S02]  /*1990*/  @!P1 IMAD.IADD R23, R21, 0x1, R10 ;  /* 0x0000000115179824 */ /* 0x004fe400078e020a */
[----:B0-----:R-:W-:-:S03]  /*19a0*/  @!P0 IMAD.WIDE.U32 R10, R27, 0x4, R12 ;  /* 0x000000041b0a8825 */ /* 0x001fc600078e000c */
[----:B------:R0:W-:Y:S01]  /*19b0*/  @!P1 STG.E desc[UR12][R14.64], R23 ;  /* 0x000000170e009986 */ /* 0x0001e2000c10190c */
[----:B------:R-:W-:-:S03]  /*19c0*/  @!P0 IMAD.WIDE.U32 R12, R19, 0x4, R12 ;  /* 0x00000004130c8825 */ /* 0x000fc600078e000c */
[----:B------:R1:W-:Y:S04]  /*19d0*/  @!P1 STG.E desc[UR12][R16.64], R21 ;  /* 0x0000001510009986 */ /* 0x0003e8000c10190c */
[----:B------:R-:W2:Y:S04]  /*19e0*/  @!P0 LDG.E R25, desc[UR12][R10.64] ;  /* 0x0000000c0a198981 */ /* 0x000ea8000c1e1900 */
[----:B------:R-:W2:Y:S01]  /*19f0*/  @!P0 LDG.E R20, desc[UR12][R12.64] ;  /* 0x0000000c0c148981 */ /* 0x000ea2000c1e1900 */
[----:B------:R-:W-:-:S04]  /*1a00*/  LOP3.LUT R18, R18, UR10, RZ, 0xfc, !PT ;  /* 0x0000000a12127c12 */ /* 0x000fc8000f8efcff */
[----:B------:R-:W-:-:S13]  /*1a10*/  ISETP.NE.AND P1, PT, R18, -0x1, PT ;  /* 0xffffffff1200780c */ /* 0x000fda0003f25270 */
[----:B------:R-:W0:Y:S01]  /*1a20*/  @!P1 LDC.64 R18, c[0x0][0x390] ;  /* 0x0000e400ff129b82 */ /* 0x000e220000000a00 */
[C---:B------:R-:W-:Y:S01]  /*1a30*/  @!P1 LOP3.LUT R29, R22.reuse, UR7, RZ, 0x3c, !PT ;  /* 0x00000007161d9c12 */ /* 0x040fe2000f8e3cff */
[----:B0-----:R-:W-:-:S04]  /*1a40*/  @!P1 IMAD.WIDE.U32 R14, R22, 0x4, R18 ;  /* 0x00000004160e9825 */ /* 0x001fc800078e0012 */
[----:B------:R-:W-:-:S04]  /*1a50*/  @!P1 IMAD.WIDE.U32 R18, R29, 0x4, R18 ;  /* 0x000000041d129825 */ /* 0x000fc800078e0012 */
[----:B--2---:R-:W-:-:S05]  /*1a60*/  @!P0 IMAD.IADD R27, R25, 0x1, R20 ;  /* 0x00000001191b8824 */ /* 0x004fca00078e0214 */
[----:B------:R0:W-:Y:S04]  /*1a70*/  @!P0 STG.E desc[UR12][R10.64], R27 ;  /* 0x0000001b0a008986 */ /* 0x0001e8000c10190c */
[----:B------:R0:W-:Y:S04]  /*1a80*/  @!P0 STG.E desc[UR12][R12.64], R25 ;  /* 0x000000190c008986 */ /* 0x0001e8000c10190c */
[----:B-1----:R-:W2:Y:S04]  /*1a90*/  @!P1 LDG.E R17, desc[UR12][R14.64] ;  /* 0x0000000c0e119981 */ /* 0x002ea8000c1e1900 */
[----:B------:R-:W2:Y:S01]  /*1aa0*/  @!P1 LDG.E R16, desc[UR12][R18.64] ;  /* 0x0000000c12109981 */ /* 0x000ea2000c1e1900 */
[----:B------:R-:W-:Y:S01]  /*1ab0*/  IADD3 R23, PT, PT, R22, R0, RZ ;  /* 0x0000000016177210 */ /* 0x000fe20007ffe0ff */
[----:B------:R-:W-:Y:S01]  /*1ac0*/  UIADD3 UR4, UPT, UPT, UR4, 0x4, URZ ;  /* 0x0000000404047890 */ /* 0x000fe2000fffe0ff */
[----:B------:R-:W-:Y:S02]  /*1ad0*/  BSSY.RECONVERGENT B0, `(.L_x_13) ;  /* 0x0000011000007945 */ /* 0x000fe40003800200 */
[----:B------:R-:W-:-:S04]  /*1ae0*/  IADD3 R20, PT, PT, -R23, 0x7ffffffe, RZ ;  /* 0x7ffffffe17147810 */ /* 0x000fc80007ffe1ff */
[----:B------:R-:W-:-:S04]  /*1af0*/  LOP3.LUT R20, R20, UR10, RZ, 0xfc, !PT ;  /* 0x0000000a14147c12 */ /* 0x000fc8000f8efcff */
[----:B------:R-:W-:Y:S01]  /*1b00*/  ISETP.NE.AND P0, PT, R20, -0x1, PT ;  /* 0xffffffff1400780c */ /* 0x000fe20003f05270 */
[----:B--2---:R-:W-:-:S05]  /*1b10*/  @!P1 IMAD.IADD R21, R17, 0x1, R16 ;  /* 0x0000000111159824 */ /* 0x004fca00078e0210 */
[----:B------:R0:W-:Y:S04]  /*1b20*/  @!P1 STG.E desc[UR12][R14.64], R21 ;  /* 0x000000150e009986 */ /* 0x0001e8000c10190c */
[----:B------:R0:W-:Y:S03]  /*1b30*/  @!P1 STG.E desc[UR12][R18.64], R17 ;  /* 0x0000001112009986 */ /* 0x0001e6000c10190c */
[----:B------:R-:W-:Y:S05]  /*1b40*/  @P0 BRA `(.L_x_14) ;  /* 0x0000000000240947 */ /* 0x000fea0003800000 */
[----:B0-----:R-:W0:Y:S01]  /*1b50*/  LDC.64 R12, c[0x0][0x390] ;  /* 0x0000e400ff0c7b82 */ /* 0x001e220000000a00 */
[C---:B------:R-:W-:Y:S01]  /*1b60*/  LOP3.LUT R15, R23.reuse, UR7, RZ, 0x3c, !PT ;  /* 0x00000007170f7c12 */ /* 0x040fe2000f8e3cff */
[----:B0-----:R-:W-:-:S04]  /*1b70*/  IMAD.WIDE.U32 R10, R23, 0x4, R12 ;  /* 0x00000004170a7825 */ /* 0x001fc800078e000c */
[----:B------:R-:W-:Y:S02]  /*1b80*/  IMAD.WIDE.U32 R12, R15, 0x4, R12 ;  /* 0x000000040f0c7825 */ /* 0x000fe400078e000c */
[----:B------:R-:W2:Y:S04]  /*1b90*/  LDG.E R15, desc[UR12][R10.64] ;  /* 0x0000000c0a0f7981 */ /* 0x000ea8000c1e1900 */
[----:B------:R-:W2:Y:S02]  /*1ba0*/  LDG.E R14, desc[UR12][R12.64] ;  /* 0x0000000c0c0e7981 */ /* 0x000ea4000c1e1900 */
[----:B--2---:R-:W-:-:S05]  /*1bb0*/  IADD3 R17, PT, PT, R15, R14, RZ ;  /* 0x0000000e0f117210 */ /* 0x004fca0007ffe0ff */
[----:B------:R1:W-:Y:S04]  /*1bc0*/  STG.E desc[UR12][R10.64], R17 ;  /* 0x000000110a007986 */ /* 0x0003e8000c10190c */
[----:B------:R1:W-:Y:S02]  /*1bd0*/  STG.E desc[UR12][R12.64], R15 ;  /* 0x0000000f0c007986 */ /* 0x0003e4000c10190c */
.L_x_14:
[----:B------:R-:W-:Y:S05]  /*1be0*/  BSYNC.RECONVERGENT B0 ;  /* 0x0000000000007941 */ /* 0x000fea0003800200 */
.L_x_13:
[----:B------:R-:W-:-:S04]  /*1bf0*/  ULOP3.LUT UR9, UR9, 0x3, URZ, 0xc0, !UPT ;  /* 0x0000000309097892 */ /* 0x000fc8000f8ec0ff */
[----:B------:R-:W-:-:S09]  /*1c00*/  UISETP.NE.AND UP0, UPT, UR9, URZ, UPT ;  /* 0x000000ff0900728c */ /* 0x000fd2000bf05270 */
[----:B------:R-:W-:Y:S05]  /*1c10*/  BRA.U !UP0, `(.L_x_10) ;  /* 0x0000000108cc7547 */ /* 0x000fea000b800000 */
[----:B------:R-:W-:-:S09]  /*1c20*/  UISETP.NE.AND UP0, UPT, UR9, 0x1, UPT ;  /* 0x000000010900788c */ /* 0x000fd2000bf05270 */
[----:B------:R-:W-:Y:S05]  /*1c30*/  BRA.U !UP0, `(.L_x_15) ;  /* 0x0000000108787547 */ /* 0x000fea000b800000 */
[----:B0-----:R-:W-:-:S05]  /*1c40*/  IMAD R19, R0, UR4, R3 ;  /* 0x0000000400137c24 */ /* 0x001fca000f8e0203 */
[----:B-1----:R-:W-:-:S04]  /*1c50*/  IADD3 R10, PT, PT, -R19, 0x7ffffffe, RZ ;  /* 0x7ffffffe130a7810 */ /* 0x002fc80007ffe1ff */
[----:B------:R-:W-:-:S04]  /*1c60*/  LOP3.LUT R10, R10, UR10, RZ, 0xfc, !PT ;  /* 0x0000000a0a0a7c12 */ /* 0x000fc8000f8efcff */
[----:B------:R-:W-:-:S13]  /*1c70*/  ISETP.NE.AND P0, PT, R10, -0x1, PT ;  /* 0xffffffff0a00780c */ /* 0x000fda0003f05270 */
[----:B--2---:R-:W0:Y:S01]  /*1c80*/  @!P0 LDC.64 R12, c[0x0][0x390] ;  /* 0x0000e400ff0c8b82 */ /* 0x004e220000000a00 */
[C---:B------:R-:W-:Y:S01]  /*1c90*/  @!P0 LOP3.LUT R15, R19.reuse, UR7, RZ, 0x3c, !PT ;  /* 0x00000007130f8c12 */ /* 0x040fe2000f8e3cff */
[----:B0-----:R-:W-:-:S04]  /*1ca0*/  @!P0 IMAD.WIDE.U32 R10, R19, 0x4, R12 ;  /* 0x00000004130a8825 */ /* 0x001fc800078e000c */
[----:B------:R-:W-:Y:S02]  /*1cb0*/  @!P0 IMAD.WIDE.U32 R12, R15, 0x4, R12 ;  /* 0x000000040f0c8825 */ /* 0x000fe400078e000c */
[----:B------:R-:W2:Y:S04]  /*1cc0*/  @!P0 LDG.E R15, desc[UR12][R10.64] ;  /* 0x0000000c0a0f8981 */ /* 0x000ea8000c1e1900 */
[----:B------:R-:W2:Y:S01]  /*1cd0*/  @!P0 LDG.E R14, desc[UR12][R12.64] ;  /* 0x0000000c0c0e8981 */ /* 0x000ea2000c1e1900 */
[----:B------:R-:W-:Y:S01]  /*1ce0*/  IMAD.IADD R19, R19, 0x1, R0 ;  /* 0x0000000113137824 */ /* 0x000fe200078e0200 */
[----:B------:R-:W-:Y:S01]  /*1cf0*/  UIADD3 UR4, UPT, UPT, UR4, 0x2, URZ ;  /* 0x0000000204047890 */ /* 0x000fe2000fffe0ff */
[----:B------:R-:W-:Y:S03]  /*1d00*/  BSSY.RECONVERGENT B0, `(.L_x_15) ;  /* 0x0000011000007945 */ /* 0x000fe60003800200 */
[----:B------:R-:W-:-:S04]  /*1d10*/  IADD3 R16, PT, PT, -R19, 0x7ffffffe, RZ ;  /* 0x7ffffffe13107810 */ /* 0x000fc80007ffe1ff */
[----:B------:R-:W-:Y:S02]  /*1d20*/  LOP3.LUT R16, R16, UR10, RZ, 0xfc, !PT ;  /* 0x0000000a10107c12 */ /* 0x000fe4000f8efcff */
[----:B--2---:R-:W-:-:S05]  /*1d30*/  @!P0 IADD3 R17, PT, PT, R15, R14, RZ ;  /* 0x0000000e0f118210 */ /* 0x004fca0007ffe0ff */
[----:B------:R0:W-:Y:S04]  /*1d40*/  @!P0 STG.E desc[UR12][R10.64], R17 ;  /* 0x000000110a008986 */ /* 0x0001e8000c10190c */
[----:B------:R0:W-:Y:S01]  /*1d50*/  @!P0 STG.E desc[UR12][R12.64], R15 ;  /* 0x0000000f0c008986 */ /* 0x0001e2000c10190c */
[----:B------:R-:W-:-:S13]  /*1d60*/  ISETP.NE.AND P0, PT, R16, -0x1, PT ;  /* 0xffffffff1000780c */ /* 0x000fda0003f05270 */
[----:B0-----:R-:W-:Y:S05]  /*1d70*/  @P0 BRA `(.L_x_16) ;  /* 0x0000000000240947 */ /* 0x001fea0003800000 */
[----:B------:R-:W0:Y:S01]  /*1d80*/  LDC.64 R12, c[0x0][0x390] ;  /* 0x0000e400ff0c7b82 */ /* 0x000e220000000a00 */
[C---:B------:R-:W-:Y:S01]  /*1d90*/  LOP3.LUT R15, R19.reuse, UR7, RZ, 0x3c, !PT ;  /* 0x00000007130f7c12 */ /* 0x040fe2000f8e3cff */
[----:B0-----:R-:W-:-:S04]  /*1da0*/  IMAD.WIDE.U32 R10, R19, 0x4, R12 ;  /* 0x00000004130a7825 */ /* 0x001fc800078e000c */
[----:B------:R-:W-:Y:S02]  /*1db0*/  IMAD.WIDE.U32 R12, R15, 0x4, R12 ;  /* 0x000000040f0c7825 */ /* 0x000fe400078e000c */
[----:B------:R-:W2:Y:S04]  /*1dc0*/  LDG.E R15, desc[UR12][R10.64] ;  /* 0x0000000c0a0f7981 */ /* 0x000ea8000c1e1900 */
[----:B------:R-:W2:Y:S02]  /*1dd0*/  LDG.E R14, desc[UR12][R12.64] ;  /* 0x0000000c0c0e7981 */ /* 0x000ea4000c1e1900 */
[----:B--2---:R-:W-:-:S05]  /*1de0*/  IMAD.IADD R17, R15, 0x1, R14 ;  /* 0x000000010f117824 */ /* 0x004fca00078e020e */
[----:B------:R0:W-:Y:S04]  /*1df0*/  STG.E desc[UR12][R10.64], R17 ;  /* 0x000000110a007986 */ /* 0x0001e8000c10190c */
[----:B------:R0:W-:Y:S02]  /*1e00*/  STG.E desc[UR12][R12.64], R15 ;  /* 0x0000000f0c007986 */ /* 0x0001e4000c10190c */
.L_x_16:
[----:B------:R-:W-:Y:S05]  /*1e10*/  BSYNC.RECONVERGENT B0 ;  /* 0x0000000000007941 */ /* 0x000fea0003800200 */
.L_x_15:
[----:B------:R-:W3:Y:S02]  /*1e20*/  LDCU UR8, c[0x0][0x388] ;  /* 0x00007100ff0877ac */ /* 0x000ee40008000800 */
[----:B---3--:R-:W-:-:S09]  /*1e30*/  ULOP3.LUT UP0, URZ, UR8, 0x1, URZ, 0xc0, !UPT ;  /* 0x0000000108ff7892 */ /* 0x008fd2000f80c0ff */
[----:B------:R-:W-:Y:S05]  /*1e40*/  BRA.U !UP0, `(.L_x_10) ;  /* 0x0000000108407547 */ /* 0x000fea000b800000 */
[----:B012---:R-:W-:Y:S01]  /*1e50*/  IMAD R11, R0, UR4, R3 ;  /* 0x00000004000b7c24 */ /* 0x007fe2000f8e0203 */
[----:B------:R-:W-:Y:S04]  /*1e60*/  BSSY.RECONVERGENT B0, `(.L_x_10) ;  /* 0x000000e000007945 */ /* 0x000fe80003800200 */
[----:B------:R-:W-:-:S04]  /*1e70*/  IADD3 R10, PT, PT, -R11, 0x7ffffffe, RZ ;  /* 0x7ffffffe0b0a7810 */ /* 0x000fc80007ffe1ff */
[----:B------:R-:W-:-:S04]  /*1e80*/  LOP3.LUT R10, R10, UR10, RZ, 0xfc, !PT ;  /* 0x0000000a0a0a7c12 */ /* 0x000fc8000f8efcff */
[----:B------:R-:W-:-:S13]  /*1e90*/  ISETP.NE.AND P0, PT, R10, -0x1, PT ;  /* 0xffffffff0a00780c */ /* 0x000fda0003f05270 */
[----:B------:R-:W-:Y:S05]  /*1ea0*/  @P0 BRA `(.L_x_17) ;  /* 0x0000000000240947 */ /* 0x000fea0003800000 */
[----:B------:R-:W0:Y:S01]  /*1eb0*/  LDC.64 R12, c[0x0][0x390] ;  /* 0x0000e400ff0c7b82 */ /* 0x000e220000000a00 */
        /* <DEDUP_REMOVED lines=8> */
.L_x_17:
[----:B------:R-:W-:Y:S05]  /*1f40*/  BSYNC.RECONVERGENT B0 ;  /* 0x0000000000007941 */ /* 0x000fea0003800200 */
.L_x_10:
[----:B------:R-:W-:Y:S01]  /*1f50*/  BAR.SYNC.DEFER_BLOCKING 0x0 ;  /* 0x0000000000007b1d */ /* 0x000fe20000010000 */
[----:B------:R-:W-:-:S09]  /*1f60*/  UISETP.GT.AND UP0, UPT, UR5, 0x1, UPT ;  /* 0x000000010500788c */ /* 0x000fd2000bf04270 */
[----:B------:R-:W-:Y:S05]  /*1f70*/  BRA.U UP0, `(.L_x_18) ;  /* 0xfffffff100007547 */ /* 0x000fea000b83ffff */
[----:B------:R-:W-:Y:S05]  /*1f80*/  EXIT ;  /* 0x000000000000794d */ /* 0x000fea0003800000 */
.L_x_19:
[----:B------:R-:W-:-:S00]  /*1f90*/  BRA `(.L_x_19) ;  /* 0xfffffffc00fc7947 */ /* 0x000fc0000383ffff */
[----:B------:R-:W-:-:S00]  /*1fa0*/  NOP ;  /* 0x0000000000007918 */ /* 0x000fc00000000000 */
        /* <DEDUP_REMOVED lines=13> */
.L_x_20:


//--------------------- .nv.shared.reserved.0     --------------------------
	.section	.nv.shared.reserved.0,"aw",@nobits
	.weak		__nv_reservedSMEM_offset_0_alias
	.size		__nv_reservedSMEM_offset_0_alias, 0, 64
	.other		__nv_reservedSMEM_offset_0_alias,@"STO_CUDA_RESERVED_SHARED STV_DEFAULT"
__nv_reservedSMEM_offset_0_alias:
	.zero		0
	.zero		64


//--------------------- .nv.constant0._Z10Prefix_SumiiiPi --------------------------
	.section	.nv.constant0._Z10Prefix_SumiiiPi,"a",@progbits
	.sectionflags	@""
	.align	4
.nv.constant0._Z10Prefix_SumiiiPi:
	.zero		920


//--------------------- SYMBOLS --------------------------

	.type		.nv.reservedSmem.offset0,@object
	.size		.nv.reservedSmem.offset0,0x4
